	.target	sm_90a

	.elftype	@"ET_EXEC"


//--------------------- .note.nv.tkinfo           --------------------------
	.section	.note.nv.tkinfo,"",@"SHT_NOTE"
	.sectionflags	@"SHF_NOTE_NV_TKINFO"
	.tkinfo
        /*0018*/ 	.word	0x00000002
        /*0030*/ 	.string	""
        /*0030*/ 	.string	"ptxas"
        /*0030*/ 	.string	"Cuda compilation tools, release 13.0, V13.0.88"
        /*0030*/ 	.string	"Build cuda_13.0.r13.0/compiler.36424714_0"
        /*0030*/ 	.string	"-arch sm_90a -m 64 "



//--------------------- .note.nv.cuinfo           --------------------------
	.section	.note.nv.cuinfo,"",@"SHT_NOTE"
	.sectionflags	@"SHF_NOTE_NV_CUINFO"
        /*0018*/ 	.short	0x0002
        /*001a*/ 	.short	0x005a
        /*001c*/ 	.short	0x0082
	.zero		2


//--------------------- .nv.info                  --------------------------
	.section	.nv.info,"",@"SHT_CUDA_INFO"
	.align	4


	//----- nvinfo : EIATTR_REGCOUNT
	.align		4
        /*0000*/ 	.byte	0x04, 0x2f
        /*0002*/ 	.short	(.L_16 - .L_15)
	.align		4
.L_15:
        /*0004*/ 	.word	index@(_ZN7cutlass13device_kernelINS_4gemm6kernel13GemmUniversalIN4cute5tupleIJiiiiEEENS1_10collective13CollectiveMmaINS1_37MainloopSm90TmaGmmaWarpSpecializedFP8ILi10ENS5_IJNS4_1CILi2EEENSA_ILi1EEESC_EEENS1_35KernelTmaWarpSpecializedCooperativeEEENS5_IJNSA_ILi256EEENSA_ILi64EEESH_EEENS_12float_e4m3_tENS5_IJlSC_lEEESJ_SK_NS4_8TiledMMAINS4_8MMA_AtomIJNS4_4SM904GMMA30MMA_64x64x32_F32E4M3E4M3_SS_TNILNSO_7ScaleInE1ELSQ_1EEEEEENS4_6LayoutISD_NS5_IJSC_NSA_ILi0EEESU_EEEEENS5_IJNS4_10UnderscoreESX_SX_EEEEENS4_13SM90_TMA_LOADENS4_14ComposedLayoutINS4_7SwizzleILi2ELi4ELi3EEENS4_18smem_ptr_flag_bitsILi8EEENST_INS5_IJNSA_ILi8EEESH_EEENS5_IJSH_SC_EEEEEEEvNS4_8identityENS4_23SM90_TMA_LOAD_MULTICASTES1A_vS1B_EENS_8epilogue10collective18CollectiveEpilogueINS1E_22Sm90TmaWarpSpecializedILi4ELi2ELi16ELb0ELb0EEEJSI_NS5_IJNSA_ILi128EEENSA_ILi32EEEEEESJ_SK_SJ_SK_NS1E_6fusion15FusionCallbacksIS1I_NS1M_13LinCombEltActINS1E_6thread4ReLuESJ_fSJ_fLNS_15FloatRoundStyleE2EEESI_S1L_JEEES10_NS11_INS12_ILi1ELi4ELi3EEES15_NST_INS5_IJS16_S1K_EEENS5_IJS1K_SC_EEEEEEENS4_39AutoVectorizingCopyWithAssumedAlignmentILi128EEENS4_14SM90_TMA_STOREES1Y_S20_NS4_9Copy_AtomIJNS4_17SM90_U32x4_STSM_NENS_6half_tEEEEvEEEvvEEEEvNT_6ParamsE)
        /*0008*/ 	.word	0x000000a8


	//----- nvinfo : EIATTR_FRAME_SIZE
	.align		4
.L_16:
        /*000c*/ 	.byte	0x04, 0x11
        /*000e*/ 	.short	(.L_18 - .L_17)
	.align		4
.L_17:
        /*0010*/ 	.word	index@(_ZN7cutlass13device_kernelINS_4gemm6kernel13GemmUniversalIN4cute5tupleIJiiiiEEENS1_10collective13CollectiveMmaINS1_37MainloopSm90TmaGmmaWarpSpecializedFP8ILi10ENS5_IJNS4_1CILi2EEENSA_ILi1EEESC_EEENS1_35KernelTmaWarpSpecializedCooperativeEEENS5_IJNSA_ILi256EEENSA_ILi64EEESH_EEENS_12float_e4m3_tENS5_IJlSC_lEEESJ_SK_NS4_8TiledMMAINS4_8MMA_AtomIJNS4_4SM904GMMA30MMA_64x64x32_F32E4M3E4M3_SS_TNILNSO_7ScaleInE1ELSQ_1EEEEEENS4_6LayoutISD_NS5_IJSC_NSA_ILi0EEESU_EEEEENS5_IJNS4_10UnderscoreESX_SX_EEEEENS4_13SM90_TMA_LOADENS4_14ComposedLayoutINS4_7SwizzleILi2ELi4ELi3EEENS4_18smem_ptr_flag_bitsILi8EEENST_INS5_IJNSA_ILi8EEESH_EEENS5_IJSH_SC_EEEEEEEvNS4_8identityENS4_23SM90_TMA_LOAD_MULTICASTES1A_vS1B_EENS_8epilogue10collective18CollectiveEpilogueINS1E_22Sm90TmaWarpSpecializedILi4ELi2ELi16ELb0ELb0EEEJSI_NS5_IJNSA_ILi128EEENSA_ILi32EEEEEESJ_SK_SJ_SK_NS1E_6fusion15FusionCallbacksIS1I_NS1M_13LinCombEltActINS1E_6thread4ReLuESJ_fSJ_fLNS_15FloatRoundStyleE2EEESI_S1L_JEEES10_NS11_INS12_ILi1ELi4ELi3EEES15_NST_INS5_IJS16_S1K_EEENS5_IJS1K_SC_EEEEEEENS4_39AutoVectorizingCopyWithAssumedAlignmentILi128EEENS4_14SM90_TMA_STOREES1Y_S20_NS4_9Copy_AtomIJNS4_17SM90_U32x4_STSM_NENS_6half_tEEEEvEEEvvEEEEvNT_6ParamsE)
        /*0014*/ 	.word	0x00000000


	//----- nvinfo : EIATTR_MIN_STACK_SIZE
	.align		4
.L_18:
        /*0018*/ 	.byte	0x04, 0x12
        /*001a*/ 	.short	(.L_20 - .L_19)
	.align		4
.L_19:
        /*001c*/ 	.word	index@(_ZN7cutlass13device_kernelINS_4gemm6kernel13GemmUniversalIN4cute5tupleIJiiiiEEENS1_10collective13CollectiveMmaINS1_37MainloopSm90TmaGmmaWarpSpecializedFP8ILi10ENS5_IJNS4_1CILi2EEENSA_ILi1EEESC_EEENS1_35KernelTmaWarpSpecializedCooperativeEEENS5_IJNSA_ILi256EEENSA_ILi64EEESH_EEENS_12float_e4m3_tENS5_IJlSC_lEEESJ_SK_NS4_8TiledMMAINS4_8MMA_AtomIJNS4_4SM904GMMA30MMA_64x64x32_F32E4M3E4M3_SS_TNILNSO_7ScaleInE1ELSQ_1EEEEEENS4_6LayoutISD_NS5_IJSC_NSA_ILi0EEESU_EEEEENS5_IJNS4_10UnderscoreESX_SX_EEEEENS4_13SM90_TMA_LOADENS4_14ComposedLayoutINS4_7SwizzleILi2ELi4ELi3EEENS4_18smem_ptr_flag_bitsILi8EEENST_INS5_IJNSA_ILi8EEESH_EEENS5_IJSH_SC_EEEEEEEvNS4_8identityENS4_23SM90_TMA_LOAD_MULTICASTES1A_vS1B_EENS_8epilogue10collective18CollectiveEpilogueINS1E_22Sm90TmaWarpSpecializedILi4ELi2ELi16ELb0ELb0EEEJSI_NS5_IJNSA_ILi128EEENSA_ILi32EEEEEESJ_SK_SJ_SK_NS1E_6fusion15FusionCallbacksIS1I_NS1M_13LinCombEltActINS1E_6thread4ReLuESJ_fSJ_fLNS_15FloatRoundStyleE2EEESI_S1L_JEEES10_NS11_INS12_ILi1ELi4ELi3EEES15_NST_INS5_IJS16_S1K_EEENS5_IJS1K_SC_EEEEEEENS4_39AutoVectorizingCopyWithAssumedAlignmentILi128EEENS4_14SM90_TMA_STOREES1Y_S20_NS4_9Copy_AtomIJNS4_17SM90_U32x4_STSM_NENS_6half_tEEEEvEEEvvEEEEvNT_6ParamsE)
        /*0020*/ 	.word	0x00000000
.L_20:


//--------------------- .nv.compat                --------------------------
	.section	.nv.compat,"",@"SHT_CUDA_COMPAT_INFO"
	.align	4
        /*0000*/ 	.byte	0x02, 0x09, 0x01, 0x00, 0x02, 0x02, 0x04, 0x00, 0x02, 0x05, 0x05, 0x00, 0x03, 0x07, 0x01, 0x01
        /*0010*/ 	.byte	0x02, 0x03, 0x01, 0x00, 0x02, 0x06, 0x01, 0x00, 0x04, 0x0b, 0x08, 0x00, 0x00, 0x00, 0x00, 0x00
        /*0020*/ 	.byte	0x00, 0x00, 0x00, 0x00


//--------------------- .nv.info._ZN7cutlass13device_kernelINS_4gemm6kernel13GemmUniversalIN4cute5tupleIJiiiiEEENS1_10collective13CollectiveMmaINS1_37MainloopSm90TmaGmmaWarpSpecializedFP8ILi10ENS5_IJNS4_1CILi2EEENSA_ILi1EEESC_EEENS1_35KernelTmaWarpSpecializedCooperativeEEENS5_IJNSA_ILi256EEENSA_ILi64EEESH_EEENS_12float_e4m3_tENS5_IJlSC_lEEESJ_SK_NS4_8TiledMMAINS4_8MMA_AtomIJNS4_4SM904GMMA30MMA_64x64x32_F32E4M3E4M3_SS_TNILNSO_7ScaleInE1ELSQ_1EEEEEENS4_6LayoutISD_NS5_IJSC_NSA_ILi0EEESU_EEEEENS5_IJNS4_10UnderscoreESX_SX_EEEEENS4_13SM90_TMA_LOADENS4_14ComposedLayoutINS4_7SwizzleILi2ELi4ELi3EEENS4_18smem_ptr_flag_bitsILi8EEENST_INS5_IJNSA_ILi8EEESH_EEENS5_IJSH_SC_EEEEEEEvNS4_8identityENS4_23SM90_TMA_LOAD_MULTICASTES1A_vS1B_EENS_8epilogue10collective18CollectiveEpilogueINS1E_22Sm90TmaWarpSpecializedILi4ELi2ELi16ELb0ELb0EEEJSI_NS5_IJNSA_ILi128EEENSA_ILi32EEEEEESJ_SK_SJ_SK_NS1E_6fusion15FusionCallbacksIS1I_NS1M_13LinCombEltActINS1E_6thread4ReLuESJ_fSJ_fLNS_15FloatRoundStyleE2EEESI_S1L_JEEES10_NS11_INS12_ILi1ELi4ELi3EEES15_NST_INS5_IJS16_S1K_EEENS5_IJS1K_SC_EEEEEEENS4_39AutoVectorizingCopyWithAssumedAlignmentILi128EEENS4_14SM90_TMA_STOREES1Y_S20_NS4_9Copy_AtomIJNS4_17SM90_U32x4_STSM_NENS_6half_tEEEEvEEEvvEEEEvNT_6ParamsE --------------------------
	.section	.nv.info._ZN7cutlass13device_kernelINS_4gemm6kernel13GemmUniversalIN4cute5tupleIJiiiiEEENS1_10collective13CollectiveMmaINS1_37MainloopSm90TmaGmmaWarpSpecializedFP8ILi10ENS5_IJNS4_1CILi2EEENSA_ILi1EEESC_EEENS1_35KernelTmaWarpSpecializedCooperativeEEENS5_IJNSA_ILi256EEENSA_ILi64EEESH_EEENS_12float_e4m3_tENS5_IJlSC_lEEESJ_SK_NS4_8TiledMMAINS4_8MMA_AtomIJNS4_4SM904GMMA30MMA_64x64x32_F32E4M3E4M3_SS_TNILNSO_7ScaleInE1ELSQ_1EEEEEENS4_6LayoutISD_NS5_IJSC_NSA_ILi0EEESU_EEEEENS5_IJNS4_10UnderscoreESX_SX_EEEEENS4_13SM90_TMA_LOADENS4_14ComposedLayoutINS4_7SwizzleILi2ELi4ELi3EEENS4_18smem_ptr_flag_bitsILi8EEENST_INS5_IJNSA_ILi8EEESH_EEENS5_IJSH_SC_EEEEEEEvNS4_8identityENS4_23SM90_TMA_LOAD_MULTICASTES1A_vS1B_EENS_8epilogue10collective18CollectiveEpilogueINS1E_22Sm90TmaWarpSpecializedILi4ELi2ELi16ELb0ELb0EEEJSI_NS5_IJNSA_ILi128EEENSA_ILi32EEEEEESJ_SK_SJ_SK_NS1E_6fusion15FusionCallbacksIS1I_NS1M_13LinCombEltActINS1E_6thread4ReLuESJ_fSJ_fLNS_15FloatRoundStyleE2EEESI_S1L_JEEES10_NS11_INS12_ILi1ELi4ELi3EEES15_NST_INS5_IJS16_S1K_EEENS5_IJS1K_SC_EEEEEEENS4_39AutoVectorizingCopyWithAssumedAlignmentILi128EEENS4_14SM90_TMA_STOREES1Y_S20_NS4_9Copy_AtomIJNS4_17SM90_U32x4_STSM_NENS_6half_tEEEEvEEEvvEEEEvNT_6ParamsE,"",@"SHT_CUDA_INFO"
	.sectionflags	@""
	.align	4


	//----- nvinfo : EIATTR_CUDA_API_VERSION
	.align		4
        /*0000*/ 	.byte	0x04, 0x37
        /*0002*/ 	.short	(.L_22 - .L_21)
.L_21:
        /*0004*/ 	.word	0x00000082


	//----- nvinfo : EIATTR_KPARAM_INFO
	.align		4
.L_22:
        /*0008*/ 	.byte	0x04, 0x17
        /*000a*/ 	.short	(.L_24 - .L_23)
.L_23:
        /*000c*/ 	.word	0x00000000
        /*0010*/ 	.short	0x0000
        /*0012*/ 	.short	0x0070
        /*0014*/ 	.byte	0x00, 0xf0, 0x01, 0x1c


	//----- nvinfo : EIATTR_SPARSE_MMA_MASK
	.align		4
.L_24:
        /*0018*/ 	.byte	0x03, 0x50
        /*001a*/ 	.short	0x0000


	//----- nvinfo : EIATTR_MAXREG_COUNT
	.align		4
        /*001c*/ 	.byte	0x03, 0x1b
        /*001e*/ 	.short	0x00a8


	//----- nvinfo : EIATTR_NUM_BARRIERS
	.align		4
        /*0020*/ 	.byte	0x02, 0x4c
        /*0022*/ 	.byte	0x02
	.zero		1


	//----- nvinfo : EIATTR_EXTERNS
	.align		4
        /*0024*/ 	.byte	0x04, 0x0f
        /*0026*/ 	.short	(.L_26 - .L_25)


	//   ....[0]....
	.align		4
.L_25:
        /*0028*/ 	.word	index@(__assertfail)


	//----- nvinfo : EIATTR_MERCURY_ISA_VERSION
	.align		4
.L_26:
        /*002c*/ 	.byte	0x03, 0x5f
        /*002e*/ 	.short	0x0101


	//----- nvinfo : EIATTR_INT_WARP_WIDE_INSTR_OFFSETS
	.align		4
        /*0030*/ 	.byte	0x04, 0x31
        /*0032*/ 	.short	(.L_28 - .L_27)


	//   ....[0]....
.L_27:
        /*0034*/ 	.word	0x00000b20


	//   ....[1]....
        /*0038*/ 	.word	0x00000b30


	//   ....[2]....
        /*003c*/ 	.word	0x00000c30


	//----- nvinfo : EIATTR_COOP_GROUP_MASK_REGIDS
	.align		4
.L_28:
        /*0040*/ 	.byte	0x04, 0x29
        /*0042*/ 	.short	(.L_30 - .L_29)


	//   ....[0]....
.L_29:
        /*0044*/ 	.word	0xffffffff


	//   ....[1]....
        /*0048*/ 	.word	0xffffffff


	//   ....[2]....
        /*004c*/ 	.word	0xffffffff


	//   ....[3]....
        /*0050*/ 	.word	0xffffffff


	//   ....[4]....
        /*0054*/ 	.word	0xffffffff


	//   ....[5]....
        /*0058*/ 	.word	0xffffffff


	//   ....[6]....
        /*005c*/ 	.word	0xffffffff


	//----- nvinfo : EIATTR_COOP_GROUP_INSTR_OFFSETS
	.align		4
.L_30:
        /*0060*/ 	.byte	0x04, 0x28
        /*0062*/ 	.short	(.L_32 - .L_31)


	//   ....[0]....
.L_31:
        /*0064*/ 	.word	0x00000070


	//   ....[1]....
        /*0068*/ 	.word	0x00000080


	//   ....[2]....
        /*006c*/ 	.word	0x00000440


	//   ....[3]....
        /*0070*/ 	.word	0x00000700


	//   ....[4]....
        /*0074*/ 	.word	0x00000960


	//   ....[5]....
        /*0078*/ 	.word	0x00000d70


	//   ....[6]....
        /*007c*/ 	.word	0x00001800


	//----- nvinfo : EIATTR_REG_RECONFIG
	.align		4
.L_32:
        /*0080*/ 	.byte	0x01, 0x54
	.zero		2


	//----- nvinfo : EIATTR_SYSCALL_OFFSETS
	.align		4
        /*0084*/ 	.byte	0x04, 0x46
        /*0086*/ 	.short	(.L_34 - .L_33)


	//   ....[0]....
.L_33:
        /*0088*/ 	.word	0x00003770


	//   ....[1]....
        /*008c*/ 	.word	0x000038b0


	//----- nvinfo : EIATTR_MBARRIER_INSTR_OFFSETS
	.align		4
.L_34:
        /*0090*/ 	.byte	0x04, 0x39
        /*0092*/ 	.short	(.L_36 - .L_35)


	//   ....[0]....
.L_35:
        /*0094*/ 	.word	0x00000560
        /*0098*/ 	.word	0x000000ff
        /*009c*/ 	.word	0x00000000
        /*00a0*/ 	.short	0x0100
        /*00a2*/ 	.byte	0x08
	.zero		1


	//   ....[1]....
        /*00a4*/ 	.word	0x00000570
        /*00a8*/ 	.word	0x000000ff
        /*00ac*/ 	.word	0x00000050
        /*00b0*/ 	.short	0x0100
        /*00b2*/ 	.byte	0x08
	.zero		1


	//   ....[2]....
        /*00b4*/ 	.word	0x00000580
        /*00b8*/ 	.word	0x000000ff
        /*00bc*/ 	.word	0x00000008
        /*00c0*/ 	.short	0x0100
        /*00c2*/ 	.byte	0x08
	.zero		1


	//   ....[3]....
        /*00c4*/ 	.word	0x00000590
        /*00c8*/ 	.word	0x000000ff
        /*00cc*/ 	.word	0x00000058
        /*00d0*/ 	.short	0x0100
        /*00d2*/ 	.byte	0x08
	.zero		1


	//   ....[4]....
        /*00d4*/ 	.word	0x000005a0
        /*00d8*/ 	.word	0x000000ff
        /*00dc*/ 	.word	0x00000010
        /*00e0*/ 	.short	0x0100
        /*00e2*/ 	.byte	0x08
	.zero		1


	//   ....[5]....
        /*00e4*/ 	.word	0x000005b0
        /*00e8*/ 	.word	0x000000ff
        /*00ec*/ 	.word	0x00000060
        /*00f0*/ 	.short	0x0100
        /*00f2*/ 	.byte	0x08
	.zero		1


	//   ....[6]....
        /*00f4*/ 	.word	0x000005c0
        /*00f8*/ 	.word	0x000000ff
        /*00fc*/ 	.word	0x00000018
        /*0100*/ 	.short	0x0100
        /*0102*/ 	.byte	0x08
	.zero		1


	//   ....[7]....
        /*0104*/ 	.word	0x000005d0
        /*0108*/ 	.word	0x000000ff
        /*010c*/ 	.word	0x00000068
        /*0110*/ 	.short	0x0100
        /*0112*/ 	.byte	0x08
	.zero		1


	//   ....[8]....
        /*0114*/ 	.word	0x000005e0
        /*0118*/ 	.word	0x000000ff
        /*011c*/ 	.word	0x00000020
        /*0120*/ 	.short	0x0100
        /*0122*/ 	.byte	0x08
	.zero		1


	//   ....[9]....
        /*0124*/ 	.word	0x000005f0
        /*0128*/ 	.word	0x000000ff
        /*012c*/ 	.word	0x00000070
        /*0130*/ 	.short	0x0100
        /*0132*/ 	.byte	0x08
	.zero		1


	//   ....[10]....
        /*0134*/ 	.word	0x00000600
        /*0138*/ 	.word	0x000000ff
        /*013c*/ 	.word	0x00000028
        /*0140*/ 	.short	0x0100
        /*0142*/ 	.byte	0x08
	.zero		1


	//   ....[11]....
        /*0144*/ 	.word	0x00000610
        /*0148*/ 	.word	0x000000ff
        /*014c*/ 	.word	0x00000078
        /*0150*/ 	.short	0x0100
        /*0152*/ 	.byte	0x08
	.zero		1


	//   ....[12]....
        /*0154*/ 	.word	0x00000620
        /*0158*/ 	.word	0x000000ff
        /*015c*/ 	.word	0x00000030
        /*0160*/ 	.short	0x0100
        /*0162*/ 	.byte	0x08
	.zero		1


	//   ....[13]....
        /*0164*/ 	.word	0x00000630
        /*0168*/ 	.word	0x000000ff
        /*016c*/ 	.word	0x00000080
        /*0170*/ 	.short	0x0100
        /*0172*/ 	.byte	0x08
	.zero		1


	//   ....[14]....
        /*0174*/ 	.word	0x00000640
        /*0178*/ 	.word	0x000000ff
        /*017c*/ 	.word	0x00000038
        /*0180*/ 	.short	0x0100
        /*0182*/ 	.byte	0x08
	.zero		1


	//   ....[15]....
        /*0184*/ 	.word	0x00000650
        /*0188*/ 	.word	0x000000ff
        /*018c*/ 	.word	0x00000088
        /*0190*/ 	.short	0x0100
        /*0192*/ 	.byte	0x08
	.zero		1


	//   ....[16]....
        /*0194*/ 	.word	0x00000660
        /*0198*/ 	.word	0x000000ff
        /*019c*/ 	.word	0x00000040
        /*01a0*/ 	.short	0x0100
        /*01a2*/ 	.byte	0x08
	.zero		1


	//   ....[17]....
        /*01a4*/ 	.word	0x00000670
        /*01a8*/ 	.word	0x000000ff
        /*01ac*/ 	.word	0x00000090
        /*01b0*/ 	.short	0x0100
        /*01b2*/ 	.byte	0x08
	.zero		1


	//   ....[18]....
        /*01b4*/ 	.word	0x00000680
        /*01b8*/ 	.word	0x000000ff
        /*01bc*/ 	.word	0x00000048
        /*01c0*/ 	.short	0x0100
        /*01c2*/ 	.byte	0x08
	.zero		1


	//   ....[19]....
        /*01c4*/ 	.word	0x00000690
        /*01c8*/ 	.word	0x000000ff
        /*01cc*/ 	.word	0x00000098
        /*01d0*/ 	.short	0x0100
        /*01d2*/ 	.byte	0x08
	.zero		1


	//   ....[20]....
        /*01d4*/ 	.word	0x000008c0
        /*01d8*/ 	.word	0x000000ff
        /*01dc*/ 	.word	0x000000a0
        /*01e0*/ 	.short	0x0100
        /*01e2*/ 	.byte	0x08
	.zero		1


	//   ....[21]....
        /*01e4*/ 	.word	0x000008d0
        /*01e8*/ 	.word	0x000000ff
        /*01ec*/ 	.word	0x000000c0
        /*01f0*/ 	.short	0x0100
        /*01f2*/ 	.byte	0x08
	.zero		1


	//   ....[22]....
        /*01f4*/ 	.word	0x000008e0
        /*01f8*/ 	.word	0x000000ff
        /*01fc*/ 	.word	0x000000a8
        /*0200*/ 	.short	0x0100
        /*0202*/ 	.byte	0x08
	.zero		1


	//   ....[23]....
        /*0204*/ 	.word	0x000008f0
        /*0208*/ 	.word	0x000000ff
        /*020c*/ 	.word	0x000000c8
        /*0210*/ 	.short	0x0100
        /*0212*/ 	.byte	0x08
	.zero		1


	//   ....[24]....
        /*0214*/ 	.word	0x00000900
        /*0218*/ 	.word	0x000000ff
        /*021c*/ 	.word	0x000000b0
        /*0220*/ 	.short	0x0100
        /*0222*/ 	.byte	0x08
	.zero		1


	//   ....[25]....
        /*0224*/ 	.word	0x00000910
        /*0228*/ 	.word	0x000000ff
        /*022c*/ 	.word	0x000000d0
        /*0230*/ 	.short	0x0100
        /*0232*/ 	.byte	0x08
	.zero		1


	//   ....[26]....
        /*0234*/ 	.word	0x00000920
        /*0238*/ 	.word	0x000000ff
        /*023c*/ 	.word	0x000000b8
        /*0240*/ 	.short	0x0100
        /*0242*/ 	.byte	0x08
	.zero		1


	//   ....[27]....
        /*0244*/ 	.word	0x00000930
        /*0248*/ 	.word	0x000000ff
        /*024c*/ 	.word	0x000000d8
        /*0250*/ 	.short	0x0100
        /*0252*/ 	.byte	0x08
	.zero		1


	//   ....[28]....
        /*0254*/ 	.word	0x00000ca0
        /*0258*/ 	.word	0x000000ff
        /*025c*/ 	.word	0x000000e0
        /*0260*/ 	.short	0x0100
        /*0262*/ 	.byte	0x06
	.zero		1


	//   ....[29]....
        /*0264*/ 	.word	0x00000d20
        /*0268*/ 	.word	0x000000ff
        /*026c*/ 	.word	0x000000e8
        /*0270*/ 	.short	0x0100
        /*0272*/ 	.byte	0x06
	.zero		1


	//   ....[30]....
        /*0274*/ 	.word	0x00001d20
        /*0278*/ 	.word	0x000000ff
        /*027c*/ 	.word	0x00000000
        /*0280*/ 	.short	0x010a
        /*0282*/ 	.byte	0x05
	.zero		1


	//   ....[31]....
        /*0284*/ 	.word	0x00001d60
        /*0288*/ 	.word	0x000000ff
        /*028c*/ 	.word	0x00000000
        /*0290*/ 	.short	0x010a
        /*0292*/ 	.byte	0x05
	.zero		1


	//   ....[32]....
        /*0294*/ 	.word	0x00002750
        /*0298*/ 	.word	0x000000ff
        /*029c*/ 	.word	0x00000000
        /*02a0*/ 	.short	0x010a
        /*02a2*/ 	.byte	0x08
	.zero		1


	//   ....[33]....
        /*02a4*/ 	.word	0x00002790
        /*02a8*/ 	.word	0x000000ff
        /*02ac*/ 	.word	0x00000000
        /*02b0*/ 	.short	0x010a
        /*02b2*/ 	.byte	0x08
	.zero		1


	//   ....[34]....
        /*02b4*/ 	.word	0x00002eb0
        /*02b8*/ 	.word	0x00000006
        /*02bc*/ 	.word	0x00000000
        /*02c0*/ 	.short	0x0101
        /*02c2*/ 	.byte	0x3f
	.zero		1


	//   ....[35]....
        /*02c4*/ 	.word	0x00003530
        /*02c8*/ 	.word	0x00000000
        /*02cc*/ 	.word	0x00000000
        /*02d0*/ 	.short	0x0101
        /*02d2*/ 	.byte	0x3f
	.zero		1


	//   ....[36]....
        /*02d4*/ 	.word	0x00003d40
        /*02d8*/ 	.word	0x0000000d
        /*02dc*/ 	.word	0x000000a0
        /*02e0*/ 	.short	0x010a
        /*02e2*/ 	.byte	0x3f
	.zero		1


	//   ....[37]....
        /*02e4*/ 	.word	0x00004070
        /*02e8*/ 	.word	0x00000006
        /*02ec*/ 	.word	0x00000000
        /*02f0*/ 	.short	0x0101
        /*02f2*/ 	.byte	0x3f
	.zero		1


	//   ....[38]....
        /*02f4*/ 	.word	0x000047f0
        /*02f8*/ 	.word	0x0000000e
        /*02fc*/ 	.word	0x000000a0
        /*0300*/ 	.short	0x010a
        /*0302*/ 	.byte	0x3f
	.zero		1


	//   ....[39]....
        /*0304*/ 	.word	0x00004a20
        /*0308*/ 	.word	0x00000009
        /*030c*/ 	.word	0x00000000
        /*0310*/ 	.short	0x0101
        /*0312*/ 	.byte	0x3f
	.zero		1


	//   ....[40]....
        /*0314*/ 	.word	0x000050c0
        /*0318*/ 	.word	0x0000000d
        /*031c*/ 	.word	0x000000a0
        /*0320*/ 	.short	0x010a
        /*0322*/ 	.byte	0x3f
	.zero		1


	//   ....[41]....
        /*0324*/ 	.word	0x000052f0
        /*0328*/ 	.word	0x00000009
        /*032c*/ 	.word	0x00000000
        /*0330*/ 	.short	0x0101
        /*0332*/ 	.byte	0x3f
	.zero		1


	//   ....[42]....
        /*0334*/ 	.word	0x00005990
        /*0338*/ 	.word	0x0000000a
        /*033c*/ 	.word	0x000000a0
        /*0340*/ 	.short	0x010a
        /*0342*/ 	.byte	0x3f
	.zero		1


	//   ....[43]....
        /*0344*/ 	.word	0x00005be0
        /*0348*/ 	.word	0x00000008
        /*034c*/ 	.word	0x00000000
        /*0350*/ 	.short	0x0101
        /*0352*/ 	.byte	0x3f
	.zero		1


	//   ....[44]....
        /*0354*/ 	.word	0x00006e90
        /*0358*/ 	.word	0x000000ff
        /*035c*/ 	.word	0x000000e8
        /*0360*/ 	.short	0x010a
        /*0362*/ 	.byte	0x04
	.zero		1


	//   ....[45]....
        /*0364*/ 	.word	0x000072a0
        /*0368*/ 	.word	0x000000ff
        /*036c*/ 	.word	0x000000c0
        /*0370*/ 	.short	0x010a
        /*0372*/ 	.byte	0x05
	.zero		1


	//   ....[46]....
        /*0374*/ 	.word	0x00007390
        /*0378*/ 	.word	0x000000ff
        /*037c*/ 	.word	0x000000a0
        /*0380*/ 	.short	0x010b
        /*0382*/ 	.byte	0x05
	.zero		1


	//   ....[47]....
        /*0384*/ 	.word	0x000073f0
        /*0388*/ 	.word	0x000000ff
        /*038c*/ 	.word	0x00000000
        /*0390*/ 	.short	0x0101
        /*0392*/ 	.byte	0x04
	.zero		1


	//   ....[48]....
        /*0394*/ 	.word	0x00007420
        /*0398*/ 	.word	0x000000ff
        /*039c*/ 	.word	0x000000c8
        /*03a0*/ 	.short	0x010a
        /*03a2*/ 	.byte	0x05
	.zero		1


	//   ....[49]....
        /*03a4*/ 	.word	0x00007530
        /*03a8*/ 	.word	0x000000ff
        /*03ac*/ 	.word	0x000000a8
        /*03b0*/ 	.short	0x010b
        /*03b2*/ 	.byte	0x05
	.zero		1


	//   ....[50]....
        /*03b4*/ 	.word	0x000075a0
        /*03b8*/ 	.word	0x000000ff
        /*03bc*/ 	.word	0x00000000
        /*03c0*/ 	.short	0x0101
        /*03c2*/ 	.byte	0x04
	.zero		1


	//   ....[51]....
        /*03c4*/ 	.word	0x000075d0
        /*03c8*/ 	.word	0x000000ff
        /*03cc*/ 	.word	0x000000d0
        /*03d0*/ 	.short	0x010a
        /*03d2*/ 	.byte	0x05
	.zero		1


	//   ....[52]....
        /*03d4*/ 	.word	0x000076c0
        /*03d8*/ 	.word	0x000000ff
        /*03dc*/ 	.word	0x000000b0
        /*03e0*/ 	.short	0x010b
        /*03e2*/ 	.byte	0x05
	.zero		1


	//   ....[53]....
        /*03e4*/ 	.word	0x00007720
        /*03e8*/ 	.word	0x000000ff
        /*03ec*/ 	.word	0x00000000
        /*03f0*/ 	.short	0x0101
        /*03f2*/ 	.byte	0x04
	.zero		1


	//   ....[54]....
        /*03f4*/ 	.word	0x00007750
        /*03f8*/ 	.word	0x000000ff
        /*03fc*/ 	.word	0x000000d8
        /*0400*/ 	.short	0x010a
        /*0402*/ 	.byte	0x05
	.zero		1


	//   ....[55]....
        /*0404*/ 	.word	0x00007860
        /*0408*/ 	.word	0x000000ff
        /*040c*/ 	.word	0x000000b8
        /*0410*/ 	.short	0x010b
        /*0412*/ 	.byte	0x05
	.zero		1


	//   ....[56]....
        /*0414*/ 	.word	0x00007950
        /*0418*/ 	.word	0x000000ff
        /*041c*/ 	.word	0x00000000
        /*0420*/ 	.short	0x0101
        /*0422*/ 	.byte	0x04
	.zero		1


	//   ....[57]....
        /*0424*/ 	.word	0x00007fa0
        /*0428*/ 	.word	0x00000003
        /*042c*/ 	.word	0x000000c0
        /*0430*/ 	.short	0x010a
        /*0432*/ 	.byte	0x3f
	.zero		1


	//   ....[58]....
        /*0434*/ 	.word	0x00007fe0
        /*0438*/ 	.word	0x00000003
        /*043c*/ 	.word	0x000000c8
        /*0440*/ 	.short	0x010a
        /*0442*/ 	.byte	0x3f
	.zero		1


	//   ....[59]....
        /*0444*/ 	.word	0x00008020
        /*0448*/ 	.word	0x00000003
        /*044c*/ 	.word	0x000000d0
        /*0450*/ 	.short	0x010a
        /*0452*/ 	.byte	0x3f
	.zero		1


	//   ....[60]....
        /*0454*/ 	.word	0x00008070
        /*0458*/ 	.word	0x00000003
        /*045c*/ 	.word	0x000000d8
        /*0460*/ 	.short	0x010a
        /*0462*/ 	.byte	0x3f
	.zero		1


	//   ....[61]....
        /*0464*/ 	.word	0x000083d0
        /*0468*/ 	.word	0x0000000e
        /*046c*/ 	.word	0x00000050
        /*0470*/ 	.short	0x010a
        /*0472*/ 	.byte	0x3f
	.zero		1


	//   ....[62]....
        /*0474*/ 	.word	0x00008730
        /*0478*/ 	.word	0x00000006
        /*047c*/ 	.word	0x000000e8
        /*0480*/ 	.short	0x0101
        /*0482*/ 	.byte	0x3f
	.zero		1


	//   ....[63]....
        /*0484*/ 	.word	0x00008e90
        /*0488*/ 	.word	0x00000007
        /*048c*/ 	.word	0x00000000
        /*0490*/ 	.short	0x010a
        /*0492*/ 	.byte	0x3f
	.zero		1


	//   ....[64]....
        /*0494*/ 	.word	0x00008f10
        /*0498*/ 	.word	0x00000009
        /*049c*/ 	.word	0x00000000
        /*04a0*/ 	.short	0x010a
        /*04a2*/ 	.byte	0x3f
	.zero		1


	//   ....[65]....
        /*04a4*/ 	.word	0x00008fa0
        /*04a8*/ 	.word	0x00000006
        /*04ac*/ 	.word	0x00000000
        /*04b0*/ 	.short	0x010a
        /*04b2*/ 	.byte	0x3f
	.zero		1


	//   ....[66]....
        /*04b4*/ 	.word	0x00009030
        /*04b8*/ 	.word	0x00000009
        /*04bc*/ 	.word	0x00000000
        /*04c0*/ 	.short	0x010a
        /*04c2*/ 	.byte	0x3f
	.zero		1


	//   ....[67]....
        /*04c4*/ 	.word	0x000090c0
        /*04c8*/ 	.word	0x00000006
        /*04cc*/ 	.word	0x00000000
        /*04d0*/ 	.short	0x010a
        /*04d2*/ 	.byte	0x3f
	.zero		1


	//   ....[68]....
        /*04d4*/ 	.word	0x00009150
        /*04d8*/ 	.word	0x00000009
        /*04dc*/ 	.word	0x00000000
        /*04e0*/ 	.short	0x010a
        /*04e2*/ 	.byte	0x3f
	.zero		1


	//   ....[69]....
        /*04e4*/ 	.word	0x000091e0
        /*04e8*/ 	.word	0x00000006
        /*04ec*/ 	.word	0x00000000
        /*04f0*/ 	.short	0x010a
        /*04f2*/ 	.byte	0x3f
	.zero		1


	//   ....[70]....
        /*04f4*/ 	.word	0x00009270
        /*04f8*/ 	.word	0x00000009
        /*04fc*/ 	.word	0x00000000
        /*0500*/ 	.short	0x010a
        /*0502*/ 	.byte	0x3f
	.zero		1


	//   ....[71]....
        /*0504*/ 	.word	0x00009300
        /*0508*/ 	.word	0x00000006
        /*050c*/ 	.word	0x00000000
        /*0510*/ 	.short	0x010a
        /*0512*/ 	.byte	0x3f
	.zero		1


	//   ....[72]....
        /*0514*/ 	.word	0x00009390
        /*0518*/ 	.word	0x00000003
        /*051c*/ 	.word	0x00000000
        /*0520*/ 	.short	0x010a
        /*0522*/ 	.byte	0x3f
	.zero		1


	//   ....[73]....
        /*0524*/ 	.word	0x00009400
        /*0528*/ 	.word	0x00000005
        /*052c*/ 	.word	0x00000000
        /*0530*/ 	.short	0x010a
        /*0532*/ 	.byte	0x3f
	.zero		1


	//   ....[74]....
        /*0534*/ 	.word	0x00009460
        /*0538*/ 	.word	0x00000006
        /*053c*/ 	.word	0x00000000
        /*0540*/ 	.short	0x010a
        /*0542*/ 	.byte	0x3f
	.zero		1


	//   ....[75]....
        /*0544*/ 	.word	0x000094b0
        /*0548*/ 	.word	0x0000000d
        /*054c*/ 	.word	0x000000a0
        /*0550*/ 	.short	0x010a
        /*0552*/ 	.byte	0x3f
	.zero		1


	//   ....[76]....
        /*0554*/ 	.word	0x00009500
        /*0558*/ 	.word	0x0000000e
        /*055c*/ 	.word	0x000000a0
        /*0560*/ 	.short	0x010a
        /*0562*/ 	.byte	0x3f
	.zero		1


	//   ....[77]....
        /*0564*/ 	.word	0x00009550
        /*0568*/ 	.word	0x0000000d
        /*056c*/ 	.word	0x000000a0
        /*0570*/ 	.short	0x010a
        /*0572*/ 	.byte	0x3f
	.zero		1


	//   ....[78]....
        /*0574*/ 	.word	0x000095a0
        /*0578*/ 	.word	0x0000000a
        /*057c*/ 	.word	0x000000a0
        /*0580*/ 	.short	0x010a
        /*0582*/ 	.byte	0x3f
	.zero		1


	//   ....[79]....
        /*0584*/ 	.word	0x00009600
        /*0588*/ 	.word	0x00000004
        /*058c*/ 	.word	0x000000e8
        /*0590*/ 	.short	0x010a
        /*0592*/ 	.byte	0x3f
	.zero		1


	//   ....[80]....
        /*0594*/ 	.word	0x00009660
        /*0598*/ 	.word	0x00000005
        /*059c*/ 	.word	0x000000c0
        /*05a0*/ 	.short	0x010a
        /*05a2*/ 	.byte	0x3f
	.zero		1


	//   ....[81]....
        /*05a4*/ 	.word	0x000096c0
        /*05a8*/ 	.word	0x00000005
        /*05ac*/ 	.word	0x000000c8
        /*05b0*/ 	.short	0x010a
        /*05b2*/ 	.byte	0x3f
	.zero		1


	//   ....[82]....
        /*05b4*/ 	.word	0x00009720
        /*05b8*/ 	.word	0x00000005
        /*05bc*/ 	.word	0x000000d0
        /*05c0*/ 	.short	0x010a
        /*05c2*/ 	.byte	0x3f
	.zero		1


	//   ....[83]....
        /*05c4*/ 	.word	0x00009780
        /*05c8*/ 	.word	0x00000005
        /*05cc*/ 	.word	0x000000d8
        /*05d0*/ 	.short	0x010a
        /*05d2*/ 	.byte	0x3f
	.zero		1


	//   ....[84]....
        /*05d4*/ 	.word	0x000097d0
        /*05d8*/ 	.word	0x00000003
        /*05dc*/ 	.word	0x000000c0
        /*05e0*/ 	.short	0x010a
        /*05e2*/ 	.byte	0x3f
	.zero		1


	//   ....[85]....
        /*05e4*/ 	.word	0x00009820
        /*05e8*/ 	.word	0x00000003
        /*05ec*/ 	.word	0x000000c8
        /*05f0*/ 	.short	0x010a
        /*05f2*/ 	.byte	0x3f
	.zero		1


	//   ....[86]....
        /*05f4*/ 	.word	0x00009870
        /*05f8*/ 	.word	0x00000003
        /*05fc*/ 	.word	0x000000d0
        /*0600*/ 	.short	0x010a
        /*0602*/ 	.byte	0x3f
	.zero		1


	//   ....[87]....
        /*0604*/ 	.word	0x00009940
        /*0608*/ 	.word	0x0000000e
        /*060c*/ 	.word	0x00000050
        /*0610*/ 	.short	0x010a
        /*0612*/ 	.byte	0x3f
	.zero		1


	//   ....[88]....
        /*0614*/ 	.word	0x00009a10
        /*0618*/ 	.word	0x00000007
        /*061c*/ 	.word	0x00000000
        /*0620*/ 	.short	0x010a
        /*0622*/ 	.byte	0x3f
	.zero		1


	//   ....[89]....
        /*0624*/ 	.word	0x00009a60
        /*0628*/ 	.word	0x00000009
        /*062c*/ 	.word	0x00000000
        /*0630*/ 	.short	0x010a
        /*0632*/ 	.byte	0x3f
	.zero		1


	//   ....[90]....
        /*0634*/ 	.word	0x00009ab0
        /*0638*/ 	.word	0x00000006
        /*063c*/ 	.word	0x00000000
        /*0640*/ 	.short	0x010a
        /*0642*/ 	.byte	0x3f
	.zero		1


	//   ....[91]....
        /*0644*/ 	.word	0x00009b00
        /*0648*/ 	.word	0x00000009
        /*064c*/ 	.word	0x00000000
        /*0650*/ 	.short	0x010a
        /*0652*/ 	.byte	0x3f
	.zero		1


	//   ....[92]....
        /*0654*/ 	.word	0x00009b50
        /*0658*/ 	.word	0x00000006
        /*065c*/ 	.word	0x00000000
        /*0660*/ 	.short	0x010a
        /*0662*/ 	.byte	0x3f
	.zero		1


	//   ....[93]....
        /*0664*/ 	.word	0x00009ba0
        /*0668*/ 	.word	0x00000009
        /*066c*/ 	.word	0x00000000
        /*0670*/ 	.short	0x010a
        /*0672*/ 	.byte	0x3f
	.zero		1


	//   ....[94]....
        /*0674*/ 	.word	0x00009bf0
        /*0678*/ 	.word	0x00000006
        /*067c*/ 	.word	0x00000000
        /*0680*/ 	.short	0x010a
        /*0682*/ 	.byte	0x3f
	.zero		1


	//   ....[95]....
        /*0684*/ 	.word	0x00009c40
        /*0688*/ 	.word	0x00000009
        /*068c*/ 	.word	0x00000000
        /*0690*/ 	.short	0x010a
        /*0692*/ 	.byte	0x3f
	.zero		1


	//   ....[96]....
        /*0694*/ 	.word	0x00009c90
        /*0698*/ 	.word	0x00000006
        /*069c*/ 	.word	0x00000000
        /*06a0*/ 	.short	0x010a
        /*06a2*/ 	.byte	0x3f
	.zero		1


	//----- nvinfo : EIATTR_NUM_MBARRIERS
	.align		4
.L_36:
        /*06a4*/ 	.byte	0x03, 0x38
        /*06a6*/ 	.short	0x001e


	//----- nvinfo : EIATTR_EXIT_INSTR_OFFSETS
	.align		4
        /*06a8*/ 	.byte	0x04, 0x1c
        /*06aa*/ 	.short	(.L_38 - .L_37)


	//   ....[0]....
.L_37:
        /*06ac*/ 	.word	0x00000f50


	//   ....[1]....
        /*06b0*/ 	.word	0x000016a0


	//   ....[2]....
        /*06b4*/ 	.word	0x00006890


	//   ....[3]....
        /*06b8*/ 	.word	0x00006df0


	//   ....[4]....
        /*06bc*/ 	.word	0x00006e20


	//   ....[5]....
        /*06c0*/ 	.word	0x000080c0


	//   ....[6]....
        /*06c4*/ 	.word	0x000093e0


	//----- nvinfo : EIATTR_MAX_THREADS
	.align		4
.L_38:
        /*06c8*/ 	.byte	0x04, 0x05
        /*06ca*/ 	.short	(.L_40 - .L_39)
.L_39:
        /*06cc*/ 	.word	0x00000180
        /*06d0*/ 	.word	0x00000001
        /*06d4*/ 	.word	0x00000001


	//----- nvinfo : EIATTR_CRS_STACK_SIZE
	.align		4
.L_40:
        /*06d8*/ 	.byte	0x04, 0x1e
        /*06da*/ 	.short	(.L_42 - .L_41)
.L_41:
        /*06dc*/ 	.word	0x00000000


	//----- nvinfo : EIATTR_CBANK_PARAM_SIZE
	.align		4
.L_42:
        /*06e0*/ 	.byte	0x03, 0x19
        /*06e2*/ 	.short	0x0770


	//----- nvinfo : EIATTR_PARAM_CBANK
	.align		4
        /*06e4*/ 	.byte	0x04, 0x0a
        /*06e6*/ 	.short	(.L_44 - .L_43)
	.align		4
.L_43:
        /*06e8*/ 	.word	index@(.nv.constant0._ZN7cutlass13device_kernelINS_4gemm6kernel13GemmUniversalIN4cute5tupleIJiiiiEEENS1_10collective13CollectiveMmaINS1_37MainloopSm90TmaGmmaWarpSpecializedFP8ILi10ENS5_IJNS4_1CILi2EEENSA_ILi1EEESC_EEENS1_35KernelTmaWarpSpecializedCooperativeEEENS5_IJNSA_ILi256EEENSA_ILi64EEESH_EEENS_12float_e4m3_tENS5_IJlSC_lEEESJ_SK_NS4_8TiledMMAINS4_8MMA_AtomIJNS4_4SM904GMMA30MMA_64x64x32_F32E4M3E4M3_SS_TNILNSO_7ScaleInE1ELSQ_1EEEEEENS4_6LayoutISD_NS5_IJSC_NSA_ILi0EEESU_EEEEENS5_IJNS4_10UnderscoreESX_SX_EEEEENS4_13SM90_TMA_LOADENS4_14ComposedLayoutINS4_7SwizzleILi2ELi4ELi3EEENS4_18smem_ptr_flag_bitsILi8EEENST_INS5_IJNSA_ILi8EEESH_EEENS5_IJSH_SC_EEEEEEEvNS4_8identityENS4_23SM90_TMA_LOAD_MULTICASTES1A_vS1B_EENS_8epilogue10collective18CollectiveEpilogueINS1E_22Sm90TmaWarpSpecializedILi4ELi2ELi16ELb0ELb0EEEJSI_NS5_IJNSA_ILi128EEENSA_ILi32EEEEEESJ_SK_SJ_SK_NS1E_6fusion15FusionCallbacksIS1I_NS1M_13LinCombEltActINS1E_6thread4ReLuESJ_fSJ_fLNS_15FloatRoundStyleE2EEESI_S1L_JEEES10_NS11_INS12_ILi1ELi4ELi3EEES15_NST_INS5_IJS16_S1K_EEENS5_IJS1K_SC_EEEEEEENS4_39AutoVectorizingCopyWithAssumedAlignmentILi128EEENS4_14SM90_TMA_STOREES1Y_S20_NS4_9Copy_AtomIJNS4_17SM90_U32x4_STSM_NENS_6half_tEEEEvEEEvvEEEEvNT_6ParamsE)
        /*06ec*/ 	.short	0x0210
        /*06ee*/ 	.short	0x0770


	//----- nvinfo : EIATTR_SW_WAR
	.align		4
.L_44:
        /*06f0*/ 	.byte	0x04, 0x36
        /*06f2*/ 	.short	(.L_46 - .L_45)
.L_45:
        /*06f4*/ 	.word	0x00000008
.L_46:


//--------------------- .nv.callgraph             --------------------------
	.section	.nv.callgraph,"",@"SHT_CUDA_CALLGRAPH"
	.align	4
	.sectionentsize	8
	.align		4
        /*0000*/ 	.word	0x00000000
	.align		4
        /*0004*/ 	.word	0xffffffff
	.align		4
        /*0008*/ 	.word	index@(_ZN7cutlass13device_kernelINS_4gemm6kernel13GemmUniversalIN4cute5tupleIJiiiiEEENS1_10collective13CollectiveMmaINS1_37MainloopSm90TmaGmmaWarpSpecializedFP8ILi10ENS5_IJNS4_1CILi2EEENSA_ILi1EEESC_EEENS1_35KernelTmaWarpSpecializedCooperativeEEENS5_IJNSA_ILi256EEENSA_ILi64EEESH_EEENS_12float_e4m3_tENS5_IJlSC_lEEESJ_SK_NS4_8TiledMMAINS4_8MMA_AtomIJNS4_4SM904GMMA30MMA_64x64x32_F32E4M3E4M3_SS_TNILNSO_7ScaleInE1ELSQ_1EEEEEENS4_6LayoutISD_NS5_IJSC_NSA_ILi0EEESU_EEEEENS5_IJNS4_10UnderscoreESX_SX_EEEEENS4_13SM90_TMA_LOADENS4_14ComposedLayoutINS4_7SwizzleILi2ELi4ELi3EEENS4_18smem_ptr_flag_bitsILi8EEENST_INS5_IJNSA_ILi8EEESH_EEENS5_IJSH_SC_EEEEEEEvNS4_8identityENS4_23SM90_TMA_LOAD_MULTICASTES1A_vS1B_EENS_8epilogue10collective18CollectiveEpilogueINS1E_22Sm90TmaWarpSpecializedILi4ELi2ELi16ELb0ELb0EEEJSI_NS5_IJNSA_ILi128EEENSA_ILi32EEEEEESJ_SK_SJ_SK_NS1E_6fusion15FusionCallbacksIS1I_NS1M_13LinCombEltActINS1E_6thread4ReLuESJ_fSJ_fLNS_15FloatRoundStyleE2EEESI_S1L_JEEES10_NS11_INS12_ILi1ELi4ELi3EEES15_NST_INS5_IJS16_S1K_EEENS5_IJS1K_SC_EEEEEEENS4_39AutoVectorizingCopyWithAssumedAlignmentILi128EEENS4_14SM90_TMA_STOREES1Y_S20_NS4_9Copy_AtomIJNS4_17SM90_U32x4_STSM_NENS_6half_tEEEEvEEEvvEEEEvNT_6ParamsE)
	.align		4
        /*000c*/ 	.word	index@(__assertfail)
	.align		4
        /*0010*/ 	.word	0x00000000
	.align		4
        /*0014*/ 	.word	0xfffffffe
	.align		4
        /*0018*/ 	.word	0x00000000
	.align		4
        /*001c*/ 	.word	0xfffffffd
	.align		4
        /*0020*/ 	.word	0x00000000
	.align		4
        /*0024*/ 	.word	0xfffffffc


//--------------------- .nv.constant4             --------------------------
	.section	.nv.constant4,"a",@progbits
	.align	8
	.align		8
.nv.constant4:
        /*0000*/ 	.dword	__assertfail
	.align		8
        /*0008*/ 	.dword	__unnamed_1
	.align		8
        /*0010*/ 	.dword	__unnamed_2
	.align		8
        /*0018*/ 	.dword	_ZN39_INTERNAL_b098fa91_4_k_cu_a59e6d3e_31294cuda3std3__45__cpo5beginE
	.align		8
        /*0020*/ 	.dword	_ZN39_INTERNAL_b098fa91_4_k_cu_a59e6d3e_31294cuda3std3__45__cpo3endE
	.align		8
        /*0028*/ 	.dword	_ZN39_INTERNAL_b098fa91_4_k_cu_a59e6d3e_31294cuda3std3__45__cpo6cbeginE
	.align		8
        /*0030*/ 	.dword	_ZN39_INTERNAL_b098fa91_4_k_cu_a59e6d3e_31294cuda3std3__45__cpo4cendE
	.align		8
        /*0038*/ 	.dword	_ZN39_INTERNAL_b098fa91_4_k_cu_a59e6d3e_31294cuda3std3__441_GLOBAL__N__b098fa91_4_k_cu_a59e6d3e_31296ignoreE
	.align		8
        /*0040*/ 	.dword	_ZN39_INTERNAL_b098fa91_4_k_cu_a59e6d3e_31294cuda3std3__419piecewise_constructE
	.align		8
        /*0048*/ 	.dword	_ZN39_INTERNAL_b098fa91_4_k_cu_a59e6d3e_31294cuda3std3__48in_placeE
	.align		8
        /*0050*/ 	.dword	_ZN39_INTERNAL_b098fa91_4_k_cu_a59e6d3e_31294cuda3std6ranges3__45__cpo4swapE
	.align		8
        /*0058*/ 	.dword	_ZN39_INTERNAL_b098fa91_4_k_cu_a59e6d3e_31294cuda3std6ranges3__45__cpo9iter_moveE
	.align		8
        /*0060*/ 	.dword	_ZN39_INTERNAL_b098fa91_4_k_cu_a59e6d3e_31294cute7productE
	.align		8
        /*0068*/ 	.dword	_ZN39_INTERNAL_b098fa91_4_k_cu_a59e6d3e_31294cute1_E
	.align		8
        /*0070*/ 	.dword	$str$24
	.align		8
        /*0078*/ 	.dword	$str$25


//--------------------- .text._ZN7cutlass13device_kernelINS_4gemm6kernel13GemmUniversalIN4cute5tupleIJiiiiEEENS1_10collective13CollectiveMmaINS1_37MainloopSm90TmaGmmaWarpSpecializedFP8ILi10ENS5_IJNS4_1CILi2EEENSA_ILi1EEESC_EEENS1_35KernelTmaWarpSpecializedCooperativeEEENS5_IJNSA_ILi256EEENSA_ILi64EEESH_EEENS_12float_e4m3_tENS5_IJlSC_lEEESJ_SK_NS4_8TiledMMAINS4_8MMA_AtomIJNS4_4SM904GMMA30MMA_64x64x32_F32E4M3E4M3_SS_TNILNSO_7ScaleInE1ELSQ_1EEEEEENS4_6LayoutISD_NS5_IJSC_NSA_ILi0EEESU_EEEEENS5_IJNS4_10UnderscoreESX_SX_EEEEENS4_13SM90_TMA_LOADENS4_14ComposedLayoutINS4_7SwizzleILi2ELi4ELi3EEENS4_18smem_ptr_flag_bitsILi8EEENST_INS5_IJNSA_ILi8EEESH_EEENS5_IJSH_SC_EEEEEEEvNS4_8identityENS4_23SM90_TMA_LOAD_MULTICASTES1A_vS1B_EENS_8epilogue10collective18CollectiveEpilogueINS1E_22Sm90TmaWarpSpecializedILi4ELi2ELi16ELb0ELb0EEEJSI_NS5_IJNSA_ILi128EEENSA_ILi32EEEEEESJ_SK_SJ_SK_NS1E_6fusion15FusionCallbacksIS1I_NS1M_13LinCombEltActINS1E_6thread4ReLuESJ_fSJ_fLNS_15FloatRoundStyleE2EEESI_S1L_JEEES10_NS11_INS12_ILi1ELi4ELi3EEES15_NST_INS5_IJS16_S1K_EEENS5_IJS1K_SC_EEEEEEENS4_39AutoVectorizingCopyWithAssumedAlignmentILi128EEENS4_14SM90_TMA_STOREES1Y_S20_NS4_9Copy_AtomIJNS4_17SM90_U32x4_STSM_NENS_6half_tEEEEvEEEvvEEEEvNT_6ParamsE --------------------------
	.section	.text._ZN7cutlass13device_kernelINS_4gemm6kernel13GemmUniversalIN4cute5tupleIJiiiiEEENS1_10collective13CollectiveMmaINS1_37MainloopSm90TmaGmmaWarpSpecializedFP8ILi10ENS5_IJNS4_1CILi2EEENSA_ILi1EEESC_EEENS1_35KernelTmaWarpSpecializedCooperativeEEENS5_IJNSA_ILi256EEENSA_ILi64EEESH_EEENS_12float_e4m3_tENS5_IJlSC_lEEESJ_SK_NS4_8TiledMMAINS4_8MMA_AtomIJNS4_4SM904GMMA30MMA_64x64x32_F32E4M3E4M3_SS_TNILNSO_7ScaleInE1ELSQ_1EEEEEENS4_6LayoutISD_NS5_IJSC_NSA_ILi0EEESU_EEEEENS5_IJNS4_10UnderscoreESX_SX_EEEEENS4_13SM90_TMA_LOADENS4_14ComposedLayoutINS4_7SwizzleILi2ELi4ELi3EEENS4_18smem_ptr_flag_bitsILi8EEENST_INS5_IJNSA_ILi8EEESH_EEENS5_IJSH_SC_EEEEEEEvNS4_8identityENS4_23SM90_TMA_LOAD_MULTICASTES1A_vS1B_EENS_8epilogue10collective18CollectiveEpilogueINS1E_22Sm90TmaWarpSpecializedILi4ELi2ELi16ELb0ELb0EEEJSI_NS5_IJNSA_ILi128EEENSA_ILi32EEEEEESJ_SK_SJ_SK_NS1E_6fusion15FusionCallbacksIS1I_NS1M_13LinCombEltActINS1E_6thread4ReLuESJ_fSJ_fLNS_15FloatRoundStyleE2EEESI_S1L_JEEES10_NS11_INS12_ILi1ELi4ELi3EEES15_NST_INS5_IJS16_S1K_EEENS5_IJS1K_SC_EEEEEEENS4_39AutoVectorizingCopyWithAssumedAlignmentILi128EEENS4_14SM90_TMA_STOREES1Y_S20_NS4_9Copy_AtomIJNS4_17SM90_U32x4_STSM_NENS_6half_tEEEEvEEEvvEEEEvNT_6ParamsE,"ax",@progbits
	.align	128
.text._ZN7cutlass13device_kernelINS_4gemm6kernel13GemmUniversalIN4cute5tupleIJiiiiEEENS1_10collective13CollectiveMmaINS1_37MainloopSm90TmaGmmaWarpSpecializedFP8ILi10ENS5_IJNS4_1CILi2EEENSA_ILi1EEESC_EEENS1_35KernelTmaWarpSpecializedCooperativeEEENS5_IJNSA_ILi256EEENSA_ILi64EEESH_EEENS_12float_e4m3_tENS5_IJlSC_lEEESJ_SK_NS4_8TiledMMAINS4_8MMA_AtomIJNS4_4SM904GMMA30MMA_64x64x32_F32E4M3E4M3_SS_TNILNSO_7ScaleInE1ELSQ_1EEEEEENS4_6LayoutISD_NS5_IJSC_NSA_ILi0EEESU_EEEEENS5_IJNS4_10UnderscoreESX_SX_EEEEENS4_13SM90_TMA_LOADENS4_14ComposedLayoutINS4_7SwizzleILi2ELi4ELi3EEENS4_18smem_ptr_flag_bitsILi8EEENST_INS5_IJNSA_ILi8EEESH_EEENS5_IJSH_SC_EEEEEEEvNS4_8identityENS4_23SM90_TMA_LOAD_MULTICASTES1A_vS1B_EENS_8epilogue10collective18CollectiveEpilogueINS1E_22Sm90TmaWarpSpecializedILi4ELi2ELi16ELb0ELb0EEEJSI_NS5_IJNSA_ILi128EEENSA_ILi32EEEEEESJ_SK_SJ_SK_NS1E_6fusion15FusionCallbacksIS1I_NS1M_13LinCombEltActINS1E_6thread4ReLuESJ_fSJ_fLNS_15FloatRoundStyleE2EEESI_S1L_JEEES10_NS11_INS12_ILi1ELi4ELi3EEES15_NST_INS5_IJS16_S1K_EEENS5_IJS1K_SC_EEEEEEENS4_39AutoVectorizingCopyWithAssumedAlignmentILi128EEENS4_14SM90_TMA_STOREES1Y_S20_NS4_9Copy_AtomIJNS4_17SM90_U32x4_STSM_NENS_6half_tEEEEvEEEvvEEEEvNT_6ParamsE:
        .type           _ZN7cutlass13device_kernelINS_4gemm6kernel13GemmUniversalIN4cute5tupleIJiiiiEEENS1_10collective13CollectiveMmaINS1_37MainloopSm90TmaGmmaWarpSpecializedFP8ILi10ENS5_IJNS4_1CILi2EEENSA_ILi1EEESC_EEENS1_35KernelTmaWarpSpecializedCooperativeEEENS5_IJNSA_ILi256EEENSA_ILi64EEESH_EEENS_12float_e4m3_tENS5_IJlSC_lEEESJ_SK_NS4_8TiledMMAINS4_8MMA_AtomIJNS4_4SM904GMMA30MMA_64x64x32_F32E4M3E4M3_SS_TNILNSO_7ScaleInE1ELSQ_1EEEEEENS4_6LayoutISD_NS5_IJSC_NSA_ILi0EEESU_EEEEENS5_IJNS4_10UnderscoreESX_SX_EEEEENS4_13SM90_TMA_LOADENS4_14ComposedLayoutINS4_7SwizzleILi2ELi4ELi3EEENS4_18smem_ptr_flag_bitsILi8EEENST_INS5_IJNSA_ILi8EEESH_EEENS5_IJSH_SC_EEEEEEEvNS4_8identityENS4_23SM90_TMA_LOAD_MULTICASTES1A_vS1B_EENS_8epilogue10collective18CollectiveEpilogueINS1E_22Sm90TmaWarpSpecializedILi4ELi2ELi16ELb0ELb0EEEJSI_NS5_IJNSA_ILi128EEENSA_ILi32EEEEEESJ_SK_SJ_SK_NS1E_6fusion15FusionCallbacksIS1I_NS1M_13LinCombEltActINS1E_6thread4ReLuESJ_fSJ_fLNS_15FloatRoundStyleE2EEESI_S1L_JEEES10_NS11_INS12_ILi1ELi4ELi3EEES15_NST_INS5_IJS16_S1K_EEENS5_IJS1K_SC_EEEEEEENS4_39AutoVectorizingCopyWithAssumedAlignmentILi128EEENS4_14SM90_TMA_STOREES1Y_S20_NS4_9Copy_AtomIJNS4_17SM90_U32x4_STSM_NENS_6half_tEEEEvEEEvvEEEEvNT_6ParamsE,@function
        .size           _ZN7cutlass13device_kernelINS_4gemm6kernel13GemmUniversalIN4cute5tupleIJiiiiEEENS1_10collective13CollectiveMmaINS1_37MainloopSm90TmaGmmaWarpSpecializedFP8ILi10ENS5_IJNS4_1CILi2EEENSA_ILi1EEESC_EEENS1_35KernelTmaWarpSpecializedCooperativeEEENS5_IJNSA_ILi256EEENSA_ILi64EEESH_EEENS_12float_e4m3_tENS5_IJlSC_lEEESJ_SK_NS4_8TiledMMAINS4_8MMA_AtomIJNS4_4SM904GMMA30MMA_64x64x32_F32E4M3E4M3_SS_TNILNSO_7ScaleInE1ELSQ_1EEEEEENS4_6LayoutISD_NS5_IJSC_NSA_ILi0EEESU_EEEEENS5_IJNS4_10UnderscoreESX_SX_EEEEENS4_13SM90_TMA_LOADENS4_14ComposedLayoutINS4_7SwizzleILi2ELi4ELi3EEENS4_18smem_ptr_flag_bitsILi8EEENST_INS5_IJNSA_ILi8EEESH_EEENS5_IJSH_SC_EEEEEEEvNS4_8identityENS4_23SM90_TMA_LOAD_MULTICASTES1A_vS1B_EENS_8epilogue10collective18CollectiveEpilogueINS1E_22Sm90TmaWarpSpecializedILi4ELi2ELi16ELb0ELb0EEEJSI_NS5_IJNSA_ILi128EEENSA_ILi32EEEEEESJ_SK_SJ_SK_NS1E_6fusion15FusionCallbacksIS1I_NS1M_13LinCombEltActINS1E_6thread4ReLuESJ_fSJ_fLNS_15FloatRoundStyleE2EEESI_S1L_JEEES10_NS11_INS12_ILi1ELi4ELi3EEES15_NST_INS5_IJS16_S1K_EEENS5_IJS1K_SC_EEEEEEENS4_39AutoVectorizingCopyWithAssumedAlignmentILi128EEENS4_14SM90_TMA_STOREES1Y_S20_NS4_9Copy_AtomIJNS4_17SM90_U32x4_STSM_NENS_6half_tEEEEvEEEvvEEEEvNT_6ParamsE,(.L_x_206 - _ZN7cutlass13device_kernelINS_4gemm6kernel13GemmUniversalIN4cute5tupleIJiiiiEEENS1_10collective13CollectiveMmaINS1_37MainloopSm90TmaGmmaWarpSpecializedFP8ILi10ENS5_IJNS4_1CILi2EEENSA_ILi1EEESC_EEENS1_35KernelTmaWarpSpecializedCooperativeEEENS5_IJNSA_ILi256EEENSA_ILi64EEESH_EEENS_12float_e4m3_tENS5_IJlSC_lEEESJ_SK_NS4_8TiledMMAINS4_8MMA_AtomIJNS4_4SM904GMMA30MMA_64x64x32_F32E4M3E4M3_SS_TNILNSO_7ScaleInE1ELSQ_1EEEEEENS4_6LayoutISD_NS5_IJSC_NSA_ILi0EEESU_EEEEENS5_IJNS4_10UnderscoreESX_SX_EEEEENS4_13SM90_TMA_LOADENS4_14ComposedLayoutINS4_7SwizzleILi2ELi4ELi3EEENS4_18smem_ptr_flag_bitsILi8EEENST_INS5_IJNSA_ILi8EEESH_EEENS5_IJSH_SC_EEEEEEEvNS4_8identityENS4_23SM90_TMA_LOAD_MULTICASTES1A_vS1B_EENS_8epilogue10collective18CollectiveEpilogueINS1E_22Sm90TmaWarpSpecializedILi4ELi2ELi16ELb0ELb0EEEJSI_NS5_IJNSA_ILi128EEENSA_ILi32EEEEEESJ_SK_SJ_SK_NS1E_6fusion15FusionCallbacksIS1I_NS1M_13LinCombEltActINS1E_6thread4ReLuESJ_fSJ_fLNS_15FloatRoundStyleE2EEESI_S1L_JEEES10_NS11_INS12_ILi1ELi4ELi3EEES15_NST_INS5_IJS16_S1K_EEENS5_IJS1K_SC_EEEEEEENS4_39AutoVectorizingCopyWithAssumedAlignmentILi128EEENS4_14SM90_TMA_STOREES1Y_S20_NS4_9Copy_AtomIJNS4_17SM90_U32x4_STSM_NENS_6half_tEEEEvEEEvvEEEEvNT_6ParamsE)
        .other          _ZN7cutlass13device_kernelINS_4gemm6kernel13GemmUniversalIN4cute5tupleIJiiiiEEENS1_10collective13CollectiveMmaINS1_37MainloopSm90TmaGmmaWarpSpecializedFP8ILi10ENS5_IJNS4_1CILi2EEENSA_ILi1EEESC_EEENS1_35KernelTmaWarpSpecializedCooperativeEEENS5_IJNSA_ILi256EEENSA_ILi64EEESH_EEENS_12float_e4m3_tENS5_IJlSC_lEEESJ_SK_NS4_8TiledMMAINS4_8MMA_AtomIJNS4_4SM904GMMA30MMA_64x64x32_F32E4M3E4M3_SS_TNILNSO_7ScaleInE1ELSQ_1EEEEEENS4_6LayoutISD_NS5_IJSC_NSA_ILi0EEESU_EEEEENS5_IJNS4_10UnderscoreESX_SX_EEEEENS4_13SM90_TMA_LOADENS4_14ComposedLayoutINS4_7SwizzleILi2ELi4ELi3EEENS4_18smem_ptr_flag_bitsILi8EEENST_INS5_IJNSA_ILi8EEESH_EEENS5_IJSH_SC_EEEEEEEvNS4_8identityENS4_23SM90_TMA_LOAD_MULTICASTES1A_vS1B_EENS_8epilogue10collective18CollectiveEpilogueINS1E_22Sm90TmaWarpSpecializedILi4ELi2ELi16ELb0ELb0EEEJSI_NS5_IJNSA_ILi128EEENSA_ILi32EEEEEESJ_SK_SJ_SK_NS1E_6fusion15FusionCallbacksIS1I_NS1M_13LinCombEltActINS1E_6thread4ReLuESJ_fSJ_fLNS_15FloatRoundStyleE2EEESI_S1L_JEEES10_NS11_INS12_ILi1ELi4ELi3EEES15_NST_INS5_IJS16_S1K_EEENS5_IJS1K_SC_EEEEEEENS4_39AutoVectorizingCopyWithAssumedAlignmentILi128EEENS4_14SM90_TMA_STOREES1Y_S20_NS4_9Copy_AtomIJNS4_17SM90_U32x4_STSM_NENS_6half_tEEEEvEEEvvEEEEvNT_6ParamsE,@"STO_CUDA_ENTRY STV_DEFAULT"
_ZN7cutlass13device_kernelINS_4gemm6kernel13GemmUniversalIN4cute5tupleIJiiiiEEENS1_10collective13CollectiveMmaINS1_37MainloopSm90TmaGmmaWarpSpecializedFP8ILi10ENS5_IJNS4_1CILi2EEENSA_ILi1EEESC_EEENS1_35KernelTmaWarpSpecializedCooperativeEEENS5_IJNSA_ILi256EEENSA_ILi64EEESH_EEENS_12float_e4m3_tENS5_IJlSC_lEEESJ_SK_NS4_8TiledMMAINS4_8MMA_AtomIJNS4_4SM904GMMA30MMA_64x64x32_F32E4M3E4M3_SS_TNILNSO_7ScaleInE1ELSQ_1EEEEEENS4_6LayoutISD_NS5_IJSC_NSA_ILi0EEESU_EEEEENS5_IJNS4_10UnderscoreESX_SX_EEEEENS4_13SM90_TMA_LOADENS4_14ComposedLayoutINS4_7SwizzleILi2ELi4ELi3EEENS4_18smem_ptr_flag_bitsILi8EEENST_INS5_IJNSA_ILi8EEESH_EEENS5_IJSH_SC_EEEEEEEvNS4_8identityENS4_23SM90_TMA_LOAD_MULTICASTES1A_vS1B_EENS_8epilogue10collective18CollectiveEpilogueINS1E_22Sm90TmaWarpSpecializedILi4ELi2ELi16ELb0ELb0EEEJSI_NS5_IJNSA_ILi128EEENSA_ILi32EEEEEESJ_SK_SJ_SK_NS1E_6fusion15FusionCallbacksIS1I_NS1M_13LinCombEltActINS1E_6thread4ReLuESJ_fSJ_fLNS_15FloatRoundStyleE2EEESI_S1L_JEEES10_NS11_INS12_ILi1ELi4ELi3EEES15_NST_INS5_IJS16_S1K_EEENS5_IJS1K_SC_EEEEEEENS4_39AutoVectorizingCopyWithAssumedAlignmentILi128EEENS4_14SM90_TMA_STOREES1Y_S20_NS4_9Copy_AtomIJNS4_17SM90_U32x4_STSM_NENS_6half_tEEEEvEEEvvEEEEvNT_6ParamsE:
[----:B------:R-:W1:Y:S01]  /*0000*/  LDC R1, c[0x0][0x28] ;  /* 0x00000a00ff017b82 */ /* 0x000e620000000800 */
[----:B------:R-:W2:Y:S07]  /*0010*/  S2R R18, SR_TID.X ;  /* 0x0000000000127919 */ /* 0x000eae0000002100 */
[----:B------:R-:W3:Y:S01]  /*0020*/  LDC.64 R8, c[0x0][0x588] ;  /* 0x00016200ff087b82 */ /* 0x000ee20000000a00 */
[----:B------:R-:W-:Y:S01]  /*0030*/  ELECT P0, URZ, PT ;  /* 0x00000000003f782f */ /* 0x000fe20003800000 */
[----:B------:R-:W-:Y:S01]  /*0040*/  BSSY B0, `(.L_x_0) ;  /* 0x0000016000007945 */ /* 0x000fe20003800000 */
[----:B--2---:R-:W-:-:S02]  /*0050*/  SHF.R.U32.HI R0, RZ, 0x5, R18 ;  /* 0x00000005ff007819 */ /* 0x004fc40000011612 */
[----:B------:R-:W-:-:S03]  /*0060*/  SHF.R.U32.HI R4, RZ, 0x7, R18 ;  /* 0x00000007ff047819 */ /* 0x000fc60000011612 */
[----:B------:R-:W2:Y:S04]  /*0070*/  SHFL.IDX PT, R3, R0, RZ, 0x1f ;  /* 0x00001fff00037589 */ /* 0x000ea800000e0000 */
[----:B------:R4:W1:Y:S01]  /*0080*/  SHFL.IDX PT, R6, R4, RZ, 0x1f ;  /* 0x00001fff04067589 */ /* 0x00086200000e0000 */
[----:B--2---:R-:W-:Y:S02]  /*0090*/  ISETP.NE.OR P0, PT, R3, RZ, !P0 ;  /* 0x000000ff0300720c */ /* 0x004fe40004705670 */
[----:B------:R-:W-:-:S11]  /*00a0*/  SHF.R.S32.HI R2, RZ, 0x1f, R3 ;  /* 0x0000001fff027819 */ /* 0x000fd60000011403 */
[----:B-1-34-:R-:W-:Y:S05]  /*00b0*/  @P0 BRA `(.L_x_1) ;  /* 0x0000000000380947 */ /* 0x01afea0003800000 */
[----:B------:R-:W-:Y:S02]  /*00c0*/  ULDC.64 UR4, c[0x0][0x198] ;  /* 0x0000660000047ab9 */ /* 0x000fe40000000a00 */
[----:B------:R-:W-:Y:S02]  /*00d0*/  UIADD3 UR6, UP0, UR4, 0xf0, URZ ;  /* 0x000000f004067890 */ /* 0x000fe4000ff1e03f */
[----:B------:R-:W-:Y:S02]  /*00e0*/  UIADD3 UR8, UP1, UR4, 0x1f0, URZ ;  /* 0x000001f004087890 */ /* 0x000fe4000ff3e03f */
[----:B------:R-:W-:Y:S02]  /*00f0*/  UIADD3 UR10, UP2, UR4, 0x3f0, URZ ;  /* 0x000003f0040a7890 */ /* 0x000fe4000ff5e03f */
[----:B------:R-:W-:Y:S02]  /*0100*/  UIADD3 UR4, UP3, UR4, 0x4f0, URZ ;  /* 0x000004f004047890 */ /* 0x000fe4000ff7e03f */
[----:B------:R-:W-:-:S02]  /*0110*/  UIADD3.X UR7, URZ, UR5, URZ, UP0, !UPT ;  /* 0x000000053f077290 */ /* 0x000fc400087fe43f */
[----:B------:R-:W-:Y:S02]  /*0120*/  UIADD3.X UR9, URZ, UR5, URZ, UP1, !UPT ;  /* 0x000000053f097290 */ /* 0x000fe40008ffe43f */
[----:B------:R-:W-:Y:S02]  /*0130*/  UIADD3.X UR11, URZ, UR5, URZ, UP2, !UPT ;  /* 0x000000053f0b7290 */ /* 0x000fe400097fe43f */
[----:B------:R-:W-:-:S03]  /*0140*/  UIADD3.X UR5, URZ, UR5, URZ, UP3, !UPT ;  /* 0x000000053f057290 */ /* 0x000fc60009ffe43f */
[----:B------:R1:W-:Y:S02]  /*0150*/  UTMACCTL.PF [UR6] ;  /* 0x00000000060079b9 */ /* 0x0003e40008040000 */
[----:B------:R1:W-:Y:S02]  /*0160*/  UTMACCTL.PF [UR8] ;  /* 0x00000000080079b9 */ /* 0x0003e40008040000 */
[----:B------:R1:W-:Y:S02]  /*0170*/  UTMACCTL.PF [UR10] ;  /* 0x000000000a0079b9 */ /* 0x0003e40008040000 */
[----:B------:R1:W-:Y:S02]  /*0180*/  UTMACCTL.PF [UR4] ;  /* 0x00000000040079b9 */ /* 0x0003e40008040000 */
[----:B-1----:R-:W-:Y:S01]  /*0190*/  NOP ;  /* 0x0000000000007918 */ /* 0x002fe20000000000 */
.L_x_1:
[----:B------:R-:W-:Y:S05]  /*01a0*/  BSYNC B0 ;  /* 0x0000000000007941 */ /* 0x000fea0003800000 */
.L_x_0:
[----:B------:R-:W-:Y:S01]  /*01b0*/  ULDC.64 UR4, c[0x0][0x590] ;  /* 0x0001640000047ab9 */ /* 0x000fe20000000a00 */
[----:B------:R-:W-:Y:S01]  /*01c0*/  LEA.HI R2, R2, R3, RZ, 0x2 ;  /* 0x0000000302027211 */ /* 0x000fe200078f10ff */
[----:B------:R-:W-:Y:S01]  /*01d0*/  ULDC.64 UR40, c[0x0][0x208] ;  /* 0x0000820000287ab9 */ /* 0x000fe20000000a00 */
[----:B------:R-:W-:Y:S01]  /*01e0*/  ISETP.NE.U32.AND P2, PT, RZ, UR4, PT ;  /* 0x00000004ff007c0c */ /* 0x000fe2000bf45070 */
[----:B------:R-:W-:Y:S01]  /*01f0*/  IMAD.MOV.U32 R4, RZ, RZ, R8 ;  /* 0x000000ffff047224 */ /* 0x000fe200078e0008 */
[----:B------:R-:W-:Y:S01]  /*0200*/  LOP3.LUT R2, R2, 0xfffffffc, RZ, 0xc0, !PT ;  /* 0xfffffffc02027812 */ /* 0x000fe200078ec0ff */
[----:B------:R-:W-:Y:S01]  /*0210*/  IMAD.MOV.U32 R5, RZ, RZ, R9 ;  /* 0x000000ffff057224 */ /* 0x000fe200078e0009 */
[----:B------:R-:W-:-:S03]  /*0220*/  ISETP.NE.AND.EX P3, PT, RZ, UR5, PT, P2 ;  /* 0x00000005ff007c0c */ /* 0x000fc6000bf65320 */
[--C-:B------:R-:W-:Y:S01]  /*0230*/  IMAD.IADD R3, R3, 0x1, -R2.reuse ;  /* 0x0000000103037824 */ /* 0x100fe200078e0a02 */
[----:B------:R-:W-:-:S09]  /*0240*/  PRMT R2, RZ, 0x7610, R2 ;  /* 0x00007610ff027816 */ /* 0x000fd20000000002 */
[----:B------:R-:W-:Y:S05]  /*0250*/  @P3 BRA `(.L_x_2) ;  /* 0x0000000000303947 */ /* 0x000fea0003800000 */
[----:B------:R-:W-:Y:S02]  /*0260*/  ULDC.64 UR6, c[0x0][0x588] ;  /* 0x0001620000067ab9 */ /* 0x000fe40000000a00 */
[----:B------:R-:W-:-:S04]  /*0270*/  ISETP.NE.U32.AND P0, PT, RZ, UR6, PT ;  /* 0x00000006ff007c0c */ /* 0x000fc8000bf05070 */
[----:B------:R-:W-:-:S13]  /*0280*/  ISETP.NE.AND.EX P0, PT, RZ, UR7, PT, P0 ;  /* 0x00000007ff007c0c */ /* 0x000fda000bf05300 */
[----:B------:R-:W-:Y:S05]  /*0290*/  @!P0 BRA `(.L_x_3) ;  /* 0x0000000000108947 */ /* 0x000fea0003800000 */
[----:B------:R-:W2:Y:S02]  /*02a0*/  LDG.E R2, desc[UR40][R4.64] ;  /* 0x0000002804027981 */ /* 0x000ea4000c1e1900 */
[----:B--2---:R-:W-:Y:S01]  /*02b0*/  FSETP.NEU.AND P1, PT, R2, RZ, PT ;  /* 0x000000ff0200720b */ /* 0x004fe20003f2d000 */
[----:B------:R-:W-:Y:S01]  /*02c0*/  IMAD.MOV.U32 R2, RZ, RZ, 0x1 ;  /* 0x00000001ff027424 */ /* 0x000fe200078e00ff */
[----:B------:R-:W-:Y:S11]  /*02d0*/  BRA `(.L_x_2) ;  /* 0x0000000000107947 */ /* 0x000ff60003800000 */
.L_x_3:
[----:B------:R-:W-:Y:S01]  /*02e0*/  ULDC UR6, c[0x0][0x580] ;  /* 0x0001600000067ab9 */ /* 0x000fe20000000800 */
[----:B------:R-:W-:Y:S01]  /*02f0*/  IMAD.MOV.U32 R2, RZ, RZ, 0x1 ;  /* 0x00000001ff027424 */ /* 0x000fe200078e00ff */
[----:B------:R-:W-:Y:S02]  /*0300*/  FSETP.NEU.AND P1, PT, RZ, UR6, PT ;  /* 0x00000006ff007c0b */ /* 0x000fe4000bf2d000 */
[----:B------:R-:W-:-:S11]  /*0310*/  CS2R R4, SRZ ;  /* 0x0000000000047805 */ /* 0x000fd6000001ff00 */
.L_x_2:
[----:B------:R-:W-:Y:S02]  /*0320*/  ISETP.NE.U32.AND P4, PT, R4, RZ, PT ;  /* 0x000000ff0400720c */ /* 0x000fe40003f85070 */
[----:B------:R-:W-:Y:S02]  /*0330*/  ISETP.NE.AND.EX P5, PT, RZ, UR5, PT, P2 ;  /* 0x00000005ff007c0c */ /* 0x000fe4000bfa5320 */
[----:B------:R-:W-:Y:S02]  /*0340*/  ISETP.NE.AND.EX P2, PT, R5, RZ, PT, P4 ;  /* 0x000000ff0500720c */ /* 0x000fe40003f45340 */
[----:B------:R-:W-:-:S11]  /*0350*/  PLOP3.LUT P0, PT, PT, PT, PT, 0x8, 0x0 ;  /* 0x000000000000781c */ /* 0x000fd60003f0e170 */
[----:B------:R-:W-:Y:S05]  /*0360*/  @P2 BRA P5, `(.L_x_4) ;  /* 0x0000000000342947 */ /* 0x000fea0002800000 */
[----:B------:R-:W-:-:S04]  /*0370*/  ISETP.NE.U32.AND P0, PT, RZ, UR4, PT ;  /* 0x00000004ff007c0c */ /* 0x000fc8000bf05070 */
[----:B------:R-:W-:-:S13]  /*0380*/  ISETP.NE.AND.EX P0, PT, RZ, UR5, PT, P0 ;  /* 0x00000005ff007c0c */ /* 0x000fda000bf05300 */
[----:B------:R-:W-:Y:S05]  /*0390*/  @!P0 BRA `(.L_x_5) ;  /* 0x0000000000248947 */ /* 0x000fea0003800000 */
[----:B------:R-:W-:Y:S02]  /*03a0*/  PRMT R2, R2, 0x9910, RZ ;  /* 0x0000991002027816 */ /* 0x000fe400000000ff */
[----:B------:R-:W-:Y:S02]  /*03b0*/  ISETP.NE.U32.AND P0, PT, R4, RZ, PT ;  /* 0x000000ff0400720c */ /* 0x000fe40003f05070 */
[----:B------:R-:W-:Y:S02]  /*03c0*/  ISETP.NE.AND P2, PT, R2, RZ, PT ;  /* 0x000000ff0200720c */ /* 0x000fe40003f45270 */
[----:B------:R-:W-:Y:S02]  /*03d0*/  ISETP.NE.AND.EX P0, PT, R5, RZ, PT, P0 ;  /* 0x000000ff0500720c */ /* 0x000fe40003f05300 */
[----:B------:R-:W-:-:S09]  /*03e0*/  SEL R2, RZ, 0xffffffff, P1 ;  /* 0xffffffffff027807 */ /* 0x000fd20000800000 */
[----:B------:R-:W-:-:S04]  /*03f0*/  @!P2 SEL R2, RZ, 0xffffffff, P0 ;  /* 0xffffffffff02a807 */ /* 0x000fc80000000000 */
[----:B------:R-:W-:-:S04]  /*0400*/  LOP3.LUT R2, R2, 0x1, RZ, 0xc0, !PT ;  /* 0x0000000102027812 */ /* 0x000fc800078ec0ff */
[----:B------:R-:W-:Y:S01]  /*0410*/  ISETP.EQ.U32.AND P0, PT, R2, 0x1, PT ;  /* 0x000000010200780c */ /* 0x000fe20003f02070 */
[----:B------:R-:W-:-:S12]  /*0420*/  BRA `(.L_x_4) ;  /* 0x0000000000047947 */ /* 0x000fd80003800000 */
.L_x_5:
[----:B------:R-:W-:-:S13]  /*0430*/  PLOP3.LUT P0, PT, P1, PT, PT, 0x8, 0x0 ;  /* 0x000000000000781c */ /* 0x000fda0000f0e170 */
.L_x_4:
[----:B------:R-:W1:Y:S02]  /*0440*/  SHFL.IDX PT, R2, R0, RZ, 0x1f ;  /* 0x00001fff00027589 */ /* 0x000e6400000e0000 */
[----:B-1----:R-:W-:-:S13]  /*0450*/  ISETP.NE.AND P1, PT, R2, RZ, PT ;  /* 0x000000ff0200720c */ /* 0x002fda0003f25270 */
[----:B------:R-:W-:Y:S05]  /*0460*/  @P1 BRA `(.L_x_6) ;  /* 0x0000000000941947 */ /* 0x000fea0003800000 */
[----:B------:R-:W-:Y:S01]  /*0470*/  ELECT P1, URZ, PT ;  /* 0x00000000003f782f */ /* 0x000fe20003820000 */
[----:B------:R-:W-:-:S12]  /*0480*/  BSSY B0, `(.L_x_6) ;  /* 0x0000023000007945 */ /* 0x000fd80003800000 */
[----:B------:R-:W-:Y:S05]  /*0490*/  @!P1 BRA `(.L_x_7) ;  /* 0x0000000000849947 */ /* 0x000fea0003800000 */
[----:B------:R-:W1:Y:S01]  /*04a0*/  S2UR UR8, SR_CgaCtaId ;  /* 0x00000000000879c3 */ /* 0x000e620000008800 */
[----:B------:R-:W-:Y:S01]  /*04b0*/  UMOV UR4, 0x400 ;  /* 0x0000040000047882 */ /* 0x000fe20000000000 */
[----:B------:R-:W-:Y:S01]  /*04c0*/  UMOV UR5, 0x1 ;  /* 0x0000000100057882 */ /* 0x000fe20000000000 */
[----:B------:R-:W-:Y:S02]  /*04d0*/  UMOV UR6, 0x4 ;  /* 0x0000000400067882 */ /* 0x000fe40000000000 */
[----:B------:R-:W-:-:S04]  /*04e0*/  UIADD3 UR6, -UR6, 0x100000, URZ ;  /* 0x0010000006067890 */ /* 0x000fc8000fffe13f */
[----:B------:R-:W-:Y:S02]  /*04f0*/  USHF.L.U32 UR7, UR6, 0xb, URZ ;  /* 0x0000000b06077899 */ /* 0x000fe4000800063f */
[----:B------:R-:W-:Y:S02]  /*0500*/  USHF.L.U32 UR6, UR6, 0x1, URZ ;  /* 0x0000000106067899 */ /* 0x000fe4000800063f */
[----:B-1----:R-:W-:Y:S02]  /*0510*/  ULEA UR8, UR8, UR4, 0x18 ;  /* 0x0000000408087291 */ /* 0x002fe4000f8ec03f */
[----:B------:R-:W-:-:S04]  /*0520*/  UIADD3 UR4, -UR5, 0x100000, URZ ;  /* 0x0010000005047890 */ /* 0x000fc8000fffe13f */
[----:B------:R-:W-:Y:S02]  /*0530*/  USHF.L.U32 UR5, UR4, 0xb, URZ ;  /* 0x0000000b04057899 */ /* 0x000fe4000800063f */
[----:B------:R-:W-:Y:S01]  /*0540*/  USHF.L.U32 UR4, UR4, 0x1, URZ ;  /* 0x0000000104047899 */ /* 0x000fe2000800063f */
[----:B------:R-:W1:Y:S11]  /*0550*/  FENCE.VIEW.ASYNC.S ;  /* 0x00000000000073c6 */ /* 0x000e760000000000 */
[----:B-1----:R1:W2:Y:S01]  /*0560*/  SYNCS.EXCH.64 URZ, [UR8], UR4 ;  /* 0x00000004083f75b2 */ /* 0x0022a20008000100 */
[----:B------:R1:W3:Y:S01]  /*0570*/  SYNCS.EXCH.64 URZ, [UR8+0x50], UR6 ;  /* 0x00005006083f75b2 */ /* 0x0002e20008000100 */
[----:B------:R1:W4:Y:S01]  /*0580*/  SYNCS.EXCH.64 URZ, [UR8+0x8], UR4 ;  /* 0x00000804083f75b2 */ /* 0x0003220008000100 */
[----:B------:R1:W1:Y:S01]  /*0590*/  SYNCS.EXCH.64 URZ, [UR8+0x58], UR6 ;  /* 0x00005806083f75b2 */ /* 0x0002620008000100 */
        /* <DEDUP_REMOVED lines=16> */
[----:B------:R-:W-:Y:S01]  /*06a0*/  NOP ;  /* 0x0000000000007918 */ /* 0x000fe20000000000 */
.L_x_7:
[----:B-1----:R-:W-:Y:S05]  /*06b0*/  BSYNC B0 ;  /* 0x0000000000007941 */ /* 0x002fea0003800000 */
.L_x_6:
[----:B------:R-:W1:Y:S01]  /*06c0*/  S2UR UR9, SR_CTAID.X ;  /* 0x00000000000979c3 */ /* 0x000e620000002500 */
[----:B------:R-:W5:Y:S01]  /*06d0*/  S2R R4, SR_CTAID.Y ;  /* 0x0000000000047919 */ /* 0x000f620000002600 */
[----:B------:R-:W-:Y:S01]  /*06e0*/  ULDC UR4, c[0x0][0x150] ;  /* 0x0000540000047ab9 */ /* 0x000fe20000000800 */
[----:B------:R-:W-:Y:S01]  /*06f0*/  NOP ;  /* 0x0000000000007918 */ /* 0x000fe20000000000 */
[----:B------:R-:W2:Y:S04]  /*0700*/  SHFL.IDX PT, R12, R0, RZ, 0x1f ;  /* 0x00001fff000c7589 */ /* 0x000ea800000e0000 */
[----:B------:R-:W3:Y:S01]  /*0710*/  LDC R10, c[0x0][0x144] ;  /* 0x00005100ff0a7b82 */ /* 0x000ee20000000800 */
[----:B-1----:R-:W-:-:S05]  /*0720*/  I2FP.F32.U32 R7, UR9 ;  /* 0x0000000900077c45 */ /* 0x002fca0008201000 */
[----:B------:R-:W-:Y:S01]  /*0730*/  FMUL R11, R7, UR4 ;  /* 0x00000004070b7c20 */ /* 0x000fe20008400000 */
[----:B--2---:R-:W-:Y:S01]  /*0740*/  ISETP.NE.AND P1, PT, R12, RZ, PT ;  /* 0x000000ff0c00720c */ /* 0x004fe20003f25270 */
[----:B------:R-:W-:Y:S01]  /*0750*/  ULDC UR4, c[0x0][0x154] ;  /* 0x0000550000047ab9 */ /* 0x000fe20000000800 */
[----:B------:R-:W-:Y:S02]  /*0760*/  SHF.R.S32.HI R7, RZ, 0x1f, R18 ;  /* 0x0000001fff077819 */ /* 0x000fe40000011412 */
[----:B-----5:R-:W-:Y:S01]  /*0770*/  I2FP.F32.U32 R12, R4 ;  /* 0x00000004000c7245 */ /* 0x020fe20000201000 */
[----:B------:R-:W1:Y:S01]  /*0780*/  F2I.U32.TRUNC.NTZ R11, R11 ;  /* 0x0000000b000b7305 */ /* 0x000e62000020f000 */
[----:B------:R-:W-:-:S03]  /*0790*/  LEA.HI R7, R7, R18, RZ, 0x7 ;  /* 0x0000001207077211 */ /* 0x000fc600078f38ff */
[----:B------:R-:W-:Y:S01]  /*07a0*/  FMUL R14, R12, UR4 ;  /* 0x000000040c0e7c20 */ /* 0x000fe20008400000 */
[----:B------:R-:W-:Y:S01]  /*07b0*/  LOP3.LUT R7, R7, 0xffffff80, RZ, 0xc0, !PT ;  /* 0xffffff8007077812 */ /* 0x000fe200078ec0ff */
[----:B-1----:R-:W-:-:S04]  /*07c0*/  IMAD.MOV R13, RZ, RZ, -R11 ;  /* 0x000000ffff0d7224 */ /* 0x002fc800078e0a0b */
[----:B---3--:R-:W-:Y:S01]  /*07d0*/  IMAD R10, R10, R13, UR9 ;  /* 0x000000090a0a7e24 */ /* 0x008fe2000f8e020d */
[----:B------:R-:W-:Y:S06]  /*07e0*/  @P1 BRA `(.L_x_8) ;  /* 0x0000000000581947 */ /* 0x000fec0003800000 */
[----:B------:R-:W1:Y:S01]  /*07f0*/  S2UR UR5, SR_CgaCtaId ;  /* 0x00000000000579c3 */ /* 0x000e620000008800 */
[----:B------:R-:W-:Y:S01]  /*0800*/  UMOV UR4, 0x400 ;  /* 0x0000040000047882 */ /* 0x000fe20000000000 */
[----:B------:R-:W-:Y:S01]  /*0810*/  UMOV UR6, 0x20 ;  /* 0x0000002000067882 */ /* 0x000fe20000000000 */
[----:B------:R-:W-:Y:S01]  /*0820*/  UMOV UR7, 0x100 ;  /* 0x0000010000077882 */ /* 0x000fe20000000000 */
[----:B------:R-:W-:Y:S01]  /*0830*/  ELECT P1, URZ, PT ;  /* 0x00000000003f782f */ /* 0x000fe20003820000 */
[----:B-1----:R-:W-:Y:S02]  /*0840*/  ULEA UR8, UR5, UR4, 0x18 ;  /* 0x0000000405087291 */ /* 0x002fe4000f8ec03f */
[----:B------:R-:W-:-:S04]  /*0850*/  UIADD3 UR4, -UR6, 0x100000, URZ ;  /* 0x0010000006047890 */ /* 0x000fc8000fffe13f */
[----:B------:R-:W-:Y:S02]  /*0860*/  USHF.L.U32 UR5, UR4, 0xb, URZ ;  /* 0x0000000b04057899 */ /* 0x000fe4000800063f */
[----:B------:R-:W-:Y:S02]  /*0870*/  USHF.L.U32 UR4, UR4, 0x1, URZ ;  /* 0x0000000104047899 */ /* 0x000fe4000800063f */
[----:B------:R-:W-:-:S04]  /*0880*/  UIADD3 UR6, -UR7, 0x100000, URZ ;  /* 0x0010000007067890 */ /* 0x000fc8000fffe13f */
[----:B------:R-:W-:Y:S02]  /*0890*/  USHF.L.U32 UR7, UR6, 0xb, URZ ;  /* 0x0000000b06077899 */ /* 0x000fe4000800063f */
[----:B------:R-:W-:Y:S01]  /*08a0*/  USHF.L.U32 UR6, UR6, 0x1, URZ ;  /* 0x0000000106067899 */ /* 0x000fe2000800063f */
[----:B------:R-:W1:Y:S03]  /*08b0*/  FENCE.VIEW.ASYNC.S ;  /* 0x00000000000073c6 */ /* 0x000e660000000000 */
[----:B-1----:R1:W2:Y:S08]  /*08c0*/  SYNCS.EXCH.64 URZ, [UR8+0xa0], UR4 ;  /* 0x0000a004083f75b2 */ /* 0x0022b00008000100 */
[----:B------:R1:W3:Y:S01]  /*08d0*/  SYNCS.EXCH.64 URZ, [UR8+0xc0], UR6 ;  /* 0x0000c006083f75b2 */ /* 0x0002e20008000100 */
[----:B------:R1:W1:Y:S01]  /*08e0*/  SYNCS.EXCH.64 URZ, [UR8+0xa8], UR4 ;  /* 0x0000a804083f75b2 */ /* 0x0002620008000100 */
[----:B------:R1:W1:Y:S01]  /*08f0*/  SYNCS.EXCH.64 URZ, [UR8+0xc8], UR6 ;  /* 0x0000c806083f75b2 */ /* 0x0002620008000100 */
[----:B------:R1:W1:Y:S01]  /*0900*/  SYNCS.EXCH.64 URZ, [UR8+0xb0], UR4 ;  /* 0x0000b004083f75b2 */ /* 0x0002620008000100 */
[----:B------:R1:W1:Y:S01]  /*0910*/  SYNCS.EXCH.64 URZ, [UR8+0xd0], UR6 ;  /* 0x0000d006083f75b2 */ /* 0x0002620008000100 */
[----:B------:R1:W1:Y:S01]  /*0920*/  SYNCS.EXCH.64 URZ, [UR8+0xb8], UR4 ;  /* 0x0000b804083f75b2 */ /* 0x0002620008000100 */
[----:B------:R1:W1:Y:S01]  /*0930*/  SYNCS.EXCH.64 URZ, [UR8+0xd8], UR6 ;  /* 0x0000d806083f75b2 */ /* 0x0002620008000100 */
[----:B------:R-:W-:Y:S01]  /*0940*/  NOP ;  /* 0x0000000000007918 */ /* 0x000fe20000000000 */
.L_x_8:
[----:B------:R-:W-:Y:S01]  /*0950*/  IADD3 R7, -R7, R18, RZ ;  /* 0x0000001207077210 */ /* 0x000fe20007ffe1ff */
[----:B------:R-:W5:Y:S01]  /*0960*/  SHFL.IDX PT, R0, R0, RZ, 0x1f ;  /* 0x00001fff00007589 */ /* 0x000f6200000e0000 */
[----:B------:R-:W-:Y:S02]  /*0970*/  SHF.R.S32.HI R13, RZ, 0x1f, R2 ;  /* 0x0000001fff0d7819 */ /* 0x000fe40000011402 */
[----:B------:R-:W-:Y:S02]  /*0980*/  ELECT P1, URZ, PT ;  /* 0x00000000003f782f */ /* 0x000fe40003820000 */
[----:B------:R-:W-:Y:S01]  /*0990*/  SHF.R.S32.HI R12, RZ, 0x1f, R7 ;  /* 0x0000001fff0c7819 */ /* 0x000fe20000011407 */
[----:B------:R-:W4:Y:S01]  /*09a0*/  F2I.U32.TRUNC.NTZ R14, R14 ;  /* 0x0000000e000e7305 */ /* 0x000f22000020f000 */
[----:B------:R-:W-:Y:S01]  /*09b0*/  LEA.HI R13, R13, R2, RZ, 0x2 ;  /* 0x000000020d0d7211 */ /* 0x000fe200078f10ff */
[----:B-1----:R-:W-:Y:S01]  /*09c0*/  UMOV UR4, 0x20 ;  /* 0x0000002000047882 */ /* 0x002fe20000000000 */
[----:B------:R-:W-:Y:S01]  /*09d0*/  LEA.HI R12, R12, R7, RZ, 0x3 ;  /* 0x000000070c0c7211 */ /* 0x000fe200078f18ff */
[----:B------:R-:W-:Y:S01]  /*09e0*/  NOP ;  /* 0x0000000000007918 */ /* 0x000fe20000000000 */
[----:B------:R-:W-:-:S02]  /*09f0*/  LOP3.LUT R13, R13, 0x3ffffffc, RZ, 0xc0, !PT ;  /* 0x3ffffffc0d0d7812 */ /* 0x000fc400078ec0ff */
[--C-:B------:R-:W-:Y:S02]  /*0a00*/  SHF.R.S32.HI R11, RZ, 0x3, R12.reuse ;  /* 0x00000003ff0b7819 */ /* 0x100fe4000001140c */
[----:B------:R-:W-:Y:S01]  /*0a10*/  SHF.R.S32.HI R12, RZ, 0x1f, R12 ;  /* 0x0000001fff0c7819 */ /* 0x000fe2000001140c */
[----:B------:R-:W-:Y:S01]  /*0a20*/  IMAD.IADD R13, R2, 0x1, -R13 ;  /* 0x00000001020d7824 */ /* 0x000fe200078e0a0d */
[C---:B------:R-:W-:Y:S01]  /*0a30*/  ISETP.NE.AND P4, PT, R3.reuse, RZ, PT ;  /* 0x000000ff0300720c */ /* 0x040fe20003f85270 */
[----:B------:R-:W1:Y:S01]  /*0a40*/  LDC R2, c[0x0][0x140] ;  /* 0x00005000ff027b82 */ /* 0x000e620000000800 */
[----:B------:R-:W-:Y:S01]  /*0a50*/  LEA.HI R12, R12, R11, RZ, 0x2 ;  /* 0x0000000b0c0c7211 */ /* 0x000fe200078f10ff */
[----:B----4-:R-:W-:Y:S01]  /*0a60*/  IMAD.MOV R24, RZ, RZ, -R14 ;  /* 0x000000ffff187224 */ /* 0x010fe200078e0a0e */
[----:B------:R-:W-:Y:S02]  /*0a70*/  ISETP.EQ.OR P2, PT, R3, 0x3, !P4 ;  /* 0x000000030300780c */ /* 0x000fe40006742670 */
[----:B------:R-:W-:-:S02]  /*0a80*/  LOP3.LUT R12, R12, 0xfffffffc, RZ, 0xc0, !PT ;  /* 0xfffffffc0c0c7812 */ /* 0x000fc400078ec0ff */
[----:B-----5:R-:W-:Y:S02]  /*0a90*/  ISETP.NE.OR P1, PT, R0, RZ, !P1 ;  /* 0x000000ff0000720c */ /* 0x020fe40004f25670 */
[----:B------:R-:W-:Y:S01]  /*0aa0*/  ISETP.EQ.AND P2, PT, R6, RZ, P2 ;  /* 0x000000ff0600720c */ /* 0x000fe20001742270 */
[----:B------:R-:W-:Y:S01]  /*0ab0*/  IMAD.IADD R12, R11, 0x1, -R12 ;  /* 0x000000010b0c7824 */ /* 0x000fe200078e0a0c */
[----:B------:R-:W-:Y:S01]  /*0ac0*/  MOV R22, 0x1 ;  /* 0x0000000100167802 */ /* 0x000fe20000000f00 */
[----:B------:R-:W4:Y:S01]  /*0ad0*/  LDC R11, c[0x0][0x148] ;  /* 0x00005200ff0b7b82 */ /* 0x000f220000000800 */
[----:B------:R-:W-:Y:S01]  /*0ae0*/  SEL R19, RZ, 0x1, !P2 ;  /* 0x00000001ff137807 */ /* 0x000fe20005000000 */
[----:B------:R-:W-:-:S04]  /*0af0*/  IMAD R12, R13, 0x4, R12 ;  /* 0x000000040d0c7824 */ /* 0x000fc800078e020c */
[C---:B------:R-:W-:Y:S01]  /*0b00*/  IMAD.SHL.U32 R23, R12.reuse, 0x4, RZ ;  /* 0x000000040c177824 */ /* 0x040fe200078e00ff */
[----:B------:R-:W-:Y:S01]  /*0b10*/  LEA.HI R0, R12, R12, RZ, 0x1 ;  /* 0x0000000c0c007211 */ /* 0x000fe200078f08ff */
[----:B------:R-:W-:Y:S01]  /*0b20*/  VOTEU.ALL UP0, P1 ;  /* 0x00000000003f7886 */ /* 0x000fe20000800000 */
[----:B------:R-:W-:Y:S02]  /*0b30*/  VOTEU.ALL UP1, P1 ;  /* 0x00000000003f7886 */ /* 0x000fe40000820000 */
[----:B------:R-:W-:Y:S02]  /*0b40*/  LOP3.LUT R13, R0, 0xfffffffe, RZ, 0xc0, !PT ;  /* 0xfffffffe000d7812 */ /* 0x000fe400078ec0ff */
[----:B------:R-:W5:Y:S01]  /*0b50*/  @!UP0 S2UR UR7, SR_CgaCtaId ;  /* 0x00000000000789c3 */ /* 0x000f620000008800 */
[C---:B------:R-:W-:Y:S01]  /*0b60*/  LOP3.LUT R23, R12.reuse, 0xc, R23, 0x78, !PT ;  /* 0x0000000c0c177812 */ /* 0x040fe200078e7817 */
[----:B------:R-:W-:Y:S01]  /*0b70*/  @!UP0 UMOV UR6, 0x400 ;  /* 0x0000040000068882 */ /* 0x000fe20000000000 */
[----:B------:R-:W-:Y:S01]  /*0b80*/  IMAD.IADD R13, R12, 0x1, -R13 ;  /* 0x000000010c0d7824 */ /* 0x000fe200078e0a0d */
[----:B------:R-:W-:-:S04]  /*0b90*/  @!UP0 UIADD3 UR4, -UR4, 0x100000, URZ ;  /* 0x0010000004048890 */ /* 0x000fc8000fffe13f */
[----:B------:R-:W-:Y:S02]  /*0ba0*/  @!UP0 USHF.L.U32 UR5, UR4, 0xb, URZ ;  /* 0x0000000b04058899 */ /* 0x000fe4000800063f */
[----:B------:R-:W-:Y:S01]  /*0bb0*/  @!UP0 USHF.L.U32 UR4, UR4, 0x1, URZ ;  /* 0x0000000104048899 */ /* 0x000fe2000800063f */
[----:B-1----:R-:W-:Y:S01]  /*0bc0*/  ISETP.EQ.U32.AND P2, PT, R2, 0x1, PT ;  /* 0x000000010200780c */ /* 0x002fe20003f42070 */
[----:B------:R-:W-:Y:S01]  /*0bd0*/  VIADD R12, R6, 0xffffffff ;  /* 0xffffffff060c7836 */ /* 0x000fe20000000000 */
[----:B------:R-:W-:Y:S01]  /*0be0*/  ISETP.NE.AND P5, PT, R13, R10, PT ;  /* 0x0000000a0d00720c */ /* 0x000fe20003fa5270 */
[----:B----4-:R-:W-:-:S12]  /*0bf0*/  IMAD R13, R11, R24, R4 ;  /* 0x000000180b0d7224 */ /* 0x010fd800078e0204 */
[----:B------:R-:W-:Y:S01]  /*0c00*/  @P5 LEA.HI R0, R23, R23, RZ, 0x1 ;  /* 0x0000001717005211 */ /* 0x000fe200078f08ff */
[----:B-----5:R-:W-:-:S03]  /*0c10*/  @!UP0 ULEA UR6, UR7, UR6, 0x18 ;  /* 0x0000000607068291 */ /* 0x020fc6000f8ec03f */
[----:B------:R-:W-:Y:S01]  /*0c20*/  @P5 SHF.R.S32.HI R0, RZ, 0x1, R0 ;  /* 0x00000001ff005819 */ /* 0x000fe20000011400 */
[----:B------:R-:W-:Y:S01]  /*0c30*/  VOTEU.ALL UP0, P1 ;  /* 0x00000000003f7886 */ /* 0x000fe20000800000 */
[----:B------:R-:W-:Y:S02]  /*0c40*/  LOP3.LUT P1, RZ, R7, 0x7, RZ, 0xc0, !PT ;  /* 0x0000000707ff7812 */ /* 0x000fe4000782c0ff */
[----:B------:R-:W-:Y:S02]  /*0c50*/  @P5 ISETP.NE.AND P6, PT, R0, R13, PT ;  /* 0x0000000d0000520c */ /* 0x000fe40003fc5270 */
[----:B------:R-:W-:Y:S02]  /*0c60*/  ISETP.LT.U32.AND P1, PT, R23, 0x2, !P1 ;  /* 0x000000021700780c */ /* 0x000fe40004f21070 */
[----:B------:R-:W-:Y:S02]  /*0c70*/  @P5 SEL R22, RZ, 0x1, P6 ;  /* 0x00000001ff165807 */ /* 0x000fe40003000000 */
[----:B------:R-:W-:Y:S01]  /*0c80*/  ISETP.NE.AND P5, PT, R6, RZ, PT ;  /* 0x000000ff0600720c */ /* 0x000fe20003fa5270 */
[----:B------:R-:W1:Y:S02]  /*0c90*/  FENCE.VIEW.ASYNC.S ;  /* 0x00000000000073c6 */ /* 0x000e640000000000 */
[----:B-1----:R1:W4:Y:S01]  /*0ca0*/  @!UP0 SYNCS.EXCH.64 URZ, [UR6+0xe0], UR4 ;  /* 0x0000e004063f85b2 */ /* 0x0023220008000100 */
[----:B------:R-:W-:-:S02]  /*0cb0*/  SEL R7, RZ, 0x1, !P1 ;  /* 0x00000001ff077807 */ /* 0x000fc40004800000 */
[----:B------:R-:W-:Y:S02]  /*0cc0*/  ISETP.EQ.AND P6, PT, R3, 0x2, !P5 ;  /* 0x000000020300780c */ /* 0x000fe40006fc2270 */
[----:B------:R-:W-:Y:S02]  /*0cd0*/  ISETP.GE.U32.AND P1, PT, R12, 0x2, PT ;  /* 0x000000020c00780c */ /* 0x000fe40003f26070 */
[----:B------:R-:W-:Y:S02]  /*0ce0*/  SEL R0, RZ, 0x1, !P6 ;  /* 0x00000001ff007807 */ /* 0x000fe40007000000 */
[----:B------:R-:W-:Y:S02]  /*0cf0*/  LOP3.LUT R22, R22, R7, RZ, 0xc0, !PT ;  /* 0x0000000716167212 */ /* 0x000fe400078ec0ff */
[----:B------:R-:W-:Y:S02]  /*0d00*/  SEL R0, R0, 0x2, P1 ;  /* 0x0000000200007807 */ /* 0x000fe40000800000 */
[----:B------:R-:W-:Y:S01]  /*0d10*/  SEL R19, R19, 0x2, P1 ;  /* 0x0000000213137807 */ /* 0x000fe20000800000 */
[----:B------:R1:W1:Y:S01]  /*0d20*/  @!UP1 SYNCS.EXCH.64 URZ, [UR6+0xe8], UR4 ;  /* 0x0000e804063f95b2 */ /* 0x0002620008000100 */
[----:B------:R-:W-:Y:S01]  /*0d30*/  NOP ;  /* 0x0000000000007918 */ /* 0x000fe20000000000 */
[----:B------:R-:W-:Y:S05]  /*0d40*/  @!P2 BRA `(.L_x_9) ;  /* 0x000000000008a947 */ /* 0x000fea0003800000 */
[----:B-1234-:R-:W-:Y:S01]  /*0d50*/  UCGABAR_ARV ;  /* 0x00000000000079c7 */ /* 0x01efe20008000000 */
[----:B------:R-:W-:Y:S05]  /*0d60*/  BRA `(.L_x_10) ;  /* 0x0000000000047947 */ /* 0x000fea0003800000 */
.L_x_9:
[----:B-1234-:R-:W-:Y:S01]  /*0d70*/  NOP ;  /* 0x0000000000007918 */ /* 0x01efe20000000000 */
.L_x_10:
[----:B------:R-:W1:Y:S01]  /*0d80*/  LDC R2, c[0x0][0x904] ;  /* 0x00024100ff027b82 */ /* 0x000e620000000800 */
[----:B------:R-:W-:Y:S02]  /*0d90*/  IMAD.U32 R6, RZ, RZ, UR9 ;  /* 0x00000009ff067e24 */ /* 0x000fe4000f8e00ff */
[----:B------:R-:W-:Y:S01]  /*0da0*/  IMAD.MOV.U32 R7, RZ, RZ, RZ ;  /* 0x000000ffff077224 */ /* 0x000fe200078e00ff */
[----:B-1----:R-:W-:-:S04]  /*0db0*/  ISETP.NE.AND P1, PT, R2, 0x1, PT ;  /* 0x000000010200780c */ /* 0x002fc80003f25270 */
[----:B------:R-:W-:-:S09]  /*0dc0*/  P2R R5, PR, RZ, 0x2 ;  /* 0x00000002ff057803 */ /* 0x000fd20000000000 */
[----:B------:R-:W1:Y:S01]  /*0dd0*/  @P1 LDC R17, c[0x0][0x10] ;  /* 0x00000400ff111b82 */ /* 0x000e620000000800 */
[----:B------:R-:W-:Y:S02]  /*0de0*/  @P1 IMAD.MOV.U32 R5, RZ, RZ, RZ ;  /* 0x000000ffff051224 */ /* 0x000fe400078e00ff */
[----:B------:R-:W-:-:S05]  /*0df0*/  @P1 IMAD.MOV.U32 R15, RZ, RZ, RZ ;  /* 0x000000ffff0f1224 */ /* 0x000fca00078e00ff */
[----:B------:R-:W2:Y:S01]  /*0e00*/  @!P1 LDC R13, c[0x0][0xc] ;  /* 0x00000300ff0d9b82 */ /* 0x000ea20000000800 */
[----:B------:R-:W-:Y:S01]  /*0e10*/  ULDC UR4, c[0x0][0xc] ;  /* 0x0000030000047ab9 */ /* 0x000fe20000000800 */
[----:B------:R-:W-:Y:S01]  /*0e20*/  ULDC UR5, c[0x0][0x10] ;  /* 0x0000040000057ab9 */ /* 0x000fe20000000800 */
[----:B------:R-:W-:Y:S01]  /*0e30*/  ULDC UR6, c[0x0][0x14] ;  /* 0x0000050000067ab9 */ /* 0x000fe20000000800 */
[----:B------:R-:W-:-:S04]  /*0e40*/  UIMAD.WIDE.U32 UR4, UR4, UR5, URZ ;  /* 0x00000005040472a5 */ /* 0x000fc8000f8e003f */
[----:B------:R-:W-:Y:S02]  /*0e50*/  UIMAD.WIDE.U32 UR38, UR4, UR6, URZ ;  /* 0x00000006042672a5 */ /* 0x000fe4000f8e003f */
[----:B------:R-:W-:-:S04]  /*0e60*/  UIMAD UR37, UR5, UR6, URZ ;  /* 0x00000006052572a4 */ /* 0x000fc8000f8e023f */
[----:B------:R-:W-:Y:S01]  /*0e70*/  UIADD3 UR37, UR39, UR37, URZ ;  /* 0x0000002527257290 */ /* 0x000fe2000fffe03f */
[----:B-1----:R-:W-:-:S04]  /*0e80*/  @P1 IMAD.WIDE.U32 R16, R17, UR9, R4 ;  /* 0x0000000911101c25 */ /* 0x002fc8000f8e0004 */
[----:B------:R-:W-:Y:S02]  /*0e90*/  @P1 IMAD.IADD R17, R17, 0x1, R15 ;  /* 0x0000000111111824 */ /* 0x000fe400078e020f */
[----:B--2---:R-:W-:-:S04]  /*0ea0*/  @!P1 IMAD.WIDE.U32 R6, R4, R13, R6 ;  /* 0x0000000d04069225 */ /* 0x004fc800078e0006 */
[----:B------:R-:W-:Y:S01]  /*0eb0*/  @!P1 IMAD.MOV.U32 R17, RZ, RZ, R7 ;  /* 0x000000ffff119224 */ /* 0x000fe200078e0007 */
[----:B------:R-:W-:Y:S01]  /*0ec0*/  @!P1 MOV R16, R6 ;  /* 0x0000000600109202 */ /* 0x000fe20000000f00 */
[----:B------:R-:W-:Y:S06]  /*0ed0*/  @!P2 BRA `(.L_x_11) ;  /* 0x00000000000ca947 */ /* 0x000fec0003800000 */
[----:B------:R-:W-:Y:S01]  /*0ee0*/  UCGABAR_WAIT ;  /* 0x0000000000007dc7 */ /* 0x000fe20008000000 */
[----:B------:R-:W-:Y:S01]  /*0ef0*/  CCTL.IVALL ;  /* 0x00000000ff00798f */ /* 0x000fe20002000000 */
[----:B------:R-:W-:Y:S05]  /*0f00*/  BRA `(.L_x_12) ;  /* 0x0000000000047947 */ /* 0x000fea0003800000 */
.L_x_11:
[----:B------:R-:W-:Y:S06]  /*0f10*/  BAR.SYNC.DEFER_BLOCKING 0x0 ;  /* 0x0000000000007b1d */ /* 0x000fec0000010000 */
.L_x_12:
[----:B------:R-:W1:Y:S01]  /*0f20*/  S2UR UR36, SR_CgaCtaId ;  /* 0x00000000002479c3 */ /* 0x000e620000008800 */
[----:B------:R-:W-:Y:S05]  /*0f30*/  @!P5 BRA `(.L_x_13) ;  /* 0x000000580058d947 */ /* 0x000fea0003800000 */
[----:B------:R-:W-:-:S13]  /*0f40*/  ISETP.GT.U32.AND P0, PT, R12, 0x1, PT ;  /* 0x000000010c00780c */ /* 0x000fda0003f04070 */
[----:B-1----:R-:W-:Y:S05]  /*0f50*/  @P0 EXIT ;  /* 0x000000000000094d */ /* 0x002fea0003800000 */
[----:B------:R-:W-:Y:S01]  /*0f60*/  ULDC.64 UR4, c[0x0][0x8f8] ;  /* 0x00023e0000047ab9 */ /* 0x000fe20000000a00 */
[----:B------:R-:W-:Y:S01]  /*0f70*/  UMOV UR47, 0xffffffff ;  /* 0xffffffff002f7882 */ /* 0x000fe20000000000 */
[----:B------:R-:W-:Y:S01]  /*0f80*/  ISETP.GE.U32.AND P0, PT, R16, UR4, PT ;  /* 0x0000000410007c0c */ /* 0x000fe2000bf06070 */
[----:B------:R-:W-:Y:S01]  /*0f90*/  IMAD.MOV.U32 R3, RZ, RZ, -0x1 ;  /* 0xffffffffff037424 */ /* 0x000fe200078e00ff */
[----:B------:R-:W-:Y:S01]  /*0fa0*/  PRMT R88, RZ, 0x7610, R88 ;  /* 0x00007610ff587816 */ /* 0x000fe20000000058 */
[----:B------:R-:W-:Y:S01]  /*0fb0*/  IMAD.MOV.U32 R7, RZ, RZ, -0x1 ;  /* 0xffffffffff077424 */ /* 0x000fe200078e00ff */
[----:B------:R-:W-:Y:S02]  /*0fc0*/  ISETP.GE.U32.AND.EX P0, PT, R17, UR5, PT, P0 ;  /* 0x0000000511007c0c */ /* 0x000fe4000bf06100 */
[----:B------:R-:W-:-:S11]  /*0fd0*/  PRMT R6, RZ, 0x7610, R6 ;  /* 0x00007610ff067816 */ /* 0x000fd60000000006 */
[----:B------:R-:W-:Y:S05]  /*0fe0*/  @P0 BRA `(.L_x_14) ;  /* 0x0000000400280947 */ /* 0x000fea0003800000 */
[----:B------:R-:W1:Y:S01]  /*0ff0*/  LDC.64 R20, c[0x0][0x8d0] ;  /* 0x00023400ff147b82 */ /* 0x000e620000000a00 */
[----:B------:R-:W-:Y:S02]  /*1000*/  IMAD.MOV.U32 R6, RZ, RZ, R16 ;  /* 0x000000ffff067224 */ /* 0x000fe400078e0010 */
[----:B------:R-:W-:-:S05]  /*1010*/  IMAD.MOV.U32 R7, RZ, RZ, R17 ;  /* 0x000000ffff077224 */ /* 0x000fca00078e0011 */
[----:B------:R-:W2:Y:S08]  /*1020*/  LDC R14, c[0x0][0x8d8] ;  /* 0x00023600ff0e7b82 */ /* 0x000eb00000000800 */
[----:B------:R-:W3:Y:S01]  /*1030*/  LDC.64 R26, c[0x0][0x8c8] ;  /* 0x00023200ff1a7b82 */ /* 0x000ee20000000a00 */
[----:B-1----:R-:W-:-:S04]  /*1040*/  ISETP.NE.U32.AND P0, PT, R20, RZ, PT ;  /* 0x000000ff1400720c */ /* 0x002fc80003f05070 */
[----:B------:R-:W-:-:S13]  /*1050*/  ISETP.NE.AND.EX P0, PT, R21, RZ, PT, P0 ;  /* 0x000000ff1500720c */ /* 0x000fda0003f05300 */
[----:B--23--:R-:W-:Y:S05]  /*1060*/  @!P0 BRA `(.L_x_15) ;  /* 0x0000000000288947 */ /* 0x00cfea0003800000 */
[----:B------:R-:W1:Y:S02]  /*1070*/  LDC R3, c[0x0][0x8dc] ;  /* 0x00023700ff037b82 */ /* 0x000e640000000800 */
[----:B-1----:R-:W-:-:S05]  /*1080*/  IADD3 R3, P0, R16, R3, RZ ;  /* 0x0000000310037210 */ /* 0x002fca0007f1e0ff */
[----:B------:R-:W-:-:S04]  /*1090*/  IMAD.X R15, RZ, RZ, R17, P0 ;  /* 0x000000ffff0f7224 */ /* 0x000fc800000e0611 */
[----:B------:R-:W-:-:S04]  /*10a0*/  IMAD.WIDE.U32 R6, R15, R20, RZ ;  /* 0x000000140f067225 */ /* 0x000fc800078e00ff */
[----:B------:R-:W-:-:S04]  /*10b0*/  IMAD.WIDE.U32 R8, P0, R3, R21, R6 ;  /* 0x0000001503087225 */ /* 0x000fc80007800006 */
[----:B------:R-:W-:Y:S01]  /*10c0*/  IMAD.WIDE.U32 R6, R3, R20, RZ ;  /* 0x0000001403067225 */ /* 0x000fe200078e00ff */
[----:B------:R-:W-:-:S03]  /*10d0*/  IADD3.X R13, RZ, RZ, RZ, P0, !PT ;  /* 0x000000ffff0d7210 */ /* 0x000fc600007fe4ff */
[----:B------:R-:W-:Y:S01]  /*10e0*/  IMAD.MOV.U32 R12, RZ, RZ, R9 ;  /* 0x000000ffff0c7224 */ /* 0x000fe200078e0009 */
[----:B------:R-:W-:-:S05]  /*10f0*/  IADD3 RZ, P0, R7, R8, RZ ;  /* 0x0000000807ff7210 */ /* 0x000fca0007f1e0ff */
[----:B------:R-:W-:-:S08]  /*1100*/  IMAD.WIDE.U32.X R6, R15, R21, R12, P0 ;  /* 0x000000150f067225 */ /* 0x000fd000000e040c */
.L_x_15:
[----:B------:R-:W1:Y:S01]  /*1110*/  LDC.64 R28, c[0x0][0x8e8] ;  /* 0x00023a00ff1c7b82 */ /* 0x000e620000000a00 */
[-CC-:B------:R-:W-:Y:S01]  /*1120*/  SHF.R.U64 R30, R6, R14.reuse, R7.reuse ;  /* 0x0000000e061e7219 */ /* 0x180fe20000001207 */
[----:B------:R-:W-:Y:S01]  /*1130*/  IMAD.MOV.U32 R31, RZ, RZ, 0x1 ;  /* 0x00000001ff1f7424 */ /* 0x000fe200078e00ff */
[----:B------:R-:W-:Y:S02]  /*1140*/  SHF.R.U32.HI R3, RZ, R14, R7 ;  /* 0x0000000eff037219 */ /* 0x000fe40000011607 */
[----:B------:R-:W-:-:S03]  /*1150*/  IADD3 R5, P0, RZ, -R30, RZ ;  /* 0x8000001eff057210 */ /* 0x000fc60007f1e0ff */
[----:B------:R-:W2:Y:S02]  /*1160*/  LDC R12, c[0x0][0x8c0] ;  /* 0x00023000ff0c7b82 */ /* 0x000ea40000000800 */
[----:B------:R-:W-:Y:S02]  /*1170*/  IMAD.X R3, RZ, RZ, ~R3, P0 ;  /* 0x000000ffff037224 */ /* 0x000fe400000e0e03 */
[----:B------:R-:W-:-:S04]  /*1180*/  IMAD.WIDE.U32 R6, R5, R26, R16 ;  /* 0x0000001a05067225 */ /* 0x000fc800078e0010 */
[----:B------:R-:W3:Y:S01]  /*1190*/  LDC R9, c[0x0][0x8b0] ;  /* 0x00022c00ff097b82 */ /* 0x000ee20000000800 */
[----:B------:R-:W-:-:S04]  /*11a0*/  IMAD R8, R3, R26, RZ ;  /* 0x0000001a03087224 */ /* 0x000fc800078e02ff */
[----:B------:R-:W-:Y:S02]  /*11b0*/  IMAD R3, R5, R27, R8 ;  /* 0x0000001b05037224 */ /* 0x000fe400078e0208 */
[----:B------:R-:W-:Y:S01]  /*11c0*/  IMAD R27, R11, R24, R4 ;  /* 0x000000180b1b7224 */ /* 0x000fe200078e0204 */
[----:B------:R-:W4:Y:S01]  /*11d0*/  LDC R20, c[0x0][0x900] ;  /* 0x00024000ff147b82 */ /* 0x000f220000000800 */
[----:B------:R-:W-:Y:S01]  /*11e0*/  IMAD.IADD R3, R7, 0x1, R3 ;  /* 0x0000000107037824 */ /* 0x000fe200078e0203 */
[----:B-1----:R-:W-:-:S04]  /*11f0*/  ISETP.NE.U32.AND P0, PT, R28, RZ, PT ;  /* 0x000000ff1c00720c */ /* 0x002fc80003f05070 */
[----:B------:R-:W-:Y:S02]  /*1200*/  ISETP.NE.AND.EX P0, PT, R29, RZ, PT, P0 ;  /* 0x000000ff1d00720c */ /* 0x000fe40003f05300 */
[----:B------:R-:W1:Y:S01]  /*1210*/  LDC R14, c[0x0][0x8a8] ;  /* 0x00022a00ff0e7b82 */ /* 0x000e620000000800 */
[-CC-:B--2---:R-:W-:Y:S02]  /*1220*/  SHF.R.U64 R15, R6, R12.reuse, R3.reuse ;  /* 0x0000000c060f7219 */ /* 0x184fe40000001203 */
[----:B------:R-:W-:Y:S01]  /*1230*/  SHF.R.U32.HI R6, RZ, R12, R3 ;  /* 0x0000000cff067219 */ /* 0x000fe20000011603 */
[----:B------:R-:W-:-:S04]  /*1240*/  IMAD.MOV.U32 R3, RZ, RZ, -0x1 ;  /* 0xffffffffff037424 */ /* 0x000fc800078e00ff */
[----:B------:R-:W2:Y:S01]  /*1250*/  LDC R21, c[0x0][0x8f0] ;  /* 0x00023c00ff157b82 */ /* 0x000ea20000000800 */
[-CC-:B---3--:R-:W-:Y:S02]  /*1260*/  SHF.R.U64 R12, R15, R9.reuse, R6.reuse ;  /* 0x000000090f0c7219 */ /* 0x188fe40000001206 */
[----:B------:R-:W-:-:S05]  /*1270*/  SHF.R.U32.HI R5, RZ, R9, R6 ;  /* 0x00000009ff057219 */ /* 0x000fca0000011606 */
[----:B------:R-:W3:Y:S01]  /*1280*/  LDC R26, c[0x0][0x8e0] ;  /* 0x00023800ff1a7b82 */ /* 0x000ee20000000800 */
[-CC-:B----4-:R-:W-:Y:S02]  /*1290*/  SHF.R.U64 R24, R12, R20.reuse, R5.reuse ;  /* 0x000000140c187219 */ /* 0x190fe40000001205 */
[-C--:B------:R-:W-:Y:S02]  /*12a0*/  SHF.L.U32 R3, R3, R20.reuse, RZ ;  /* 0x0000001403037219 */ /* 0x080fe400000006ff */
[----:B------:R-:W-:Y:S01]  /*12b0*/  SHF.R.U32.HI R5, RZ, R20, R5 ;  /* 0x00000014ff057219 */ /* 0x000fe20000011605 */
[----:B------:R-:W-:Y:S01]  /*12c0*/  IMAD.MOV.U32 R4, RZ, RZ, R24 ;  /* 0x000000ffff047224 */ /* 0x000fe200078e0018 */
[----:B------:R-:W-:Y:S01]  /*12d0*/  LOP3.LUT R11, RZ, R3, RZ, 0x33, !PT ;  /* 0x00000003ff0b7212 */ /* 0x000fe200078e33ff */
[----:B------:R-:W4:Y:S01]  /*12e0*/  LDC R25, c[0x0][0x8b8] ;  /* 0x00022e00ff197b82 */ /* 0x000f220000000800 */
[----:B------:R-:W-:Y:S05]  /*12f0*/  @!P0 BRA `(.L_x_16) ;  /* 0x0000000000288947 */ /* 0x000fea0003800000 */
[----:B------:R-:W5:Y:S02]  /*1300*/  LDC R3, c[0x0][0x8f4] ;  /* 0x00023d00ff037b82 */ /* 0x000f640000000800 */
[----:B-----5:R-:W-:-:S04]  /*1310*/  IADD3 R3, P0, R24, R3, RZ ;  /* 0x0000000318037210 */ /* 0x020fc80007f1e0ff */
[----:B------:R-:W-:-:S05]  /*1320*/  IADD3.X R13, RZ, R5, RZ, P0, !PT ;  /* 0x00000005ff0d7210 */ /* 0x000fca00007fe4ff */
[----:B------:R-:W-:-:S04]  /*1330*/  IMAD.WIDE.U32 R4, R13, R28, RZ ;  /* 0x0000001c0d047225 */ /* 0x000fc800078e00ff */
[----:B------:R-:W-:-:S04]  /*1340*/  IMAD.WIDE.U32 R6, P0, R3, R29, R4 ;  /* 0x0000001d03067225 */ /* 0x000fc80007800004 */
[----:B------:R-:W-:-:S04]  /*1350*/  IMAD.WIDE.U32 R4, R3, R28, RZ ;  /* 0x0000001c03047225 */ /* 0x000fc800078e00ff */
[----:B------:R-:W-:Y:S01]  /*1360*/  IMAD.X R9, RZ, RZ, RZ, P0 ;  /* 0x000000ffff097224 */ /* 0x000fe200000e06ff */
[----:B------:R-:W-:Y:S01]  /*1370*/  IADD3 RZ, P0, R5, R6, RZ ;  /* 0x0000000605ff7210 */ /* 0x000fe20007f1e0ff */
[----:B------:R-:W-:-:S04]  /*1380*/  IMAD.MOV.U32 R8, RZ, RZ, R7 ;  /* 0x000000ffff087224 */ /* 0x000fc800078e0007 */
[----:B------:R-:W-:-:S08]  /*1390*/  IMAD.WIDE.U32.X R4, R13, R29, R8, P0 ;  /* 0x0000001d0d047225 */ /* 0x000fd000000e0408 */
.L_x_16:
[----:B--2---:R-:W-:Y:S01]  /*13a0*/  SHF.R.U64 R5, R4, R21, R5 ;  /* 0x0000001504057219 */ /* 0x004fe20000001205 */
[----:B-1----:R-:W-:Y:S01]  /*13b0*/  VIADD R6, R14, 0xffffffff ;  /* 0xffffffff0e067836 */ /* 0x002fe20000000000 */
[----:B------:R-:W-:Y:S02]  /*13c0*/  SHF.L.U32 R3, R31, R20, RZ ;  /* 0x000000141f037219 */ /* 0x000fe400000006ff */
[----:B------:R-:W-:Y:S01]  /*13d0*/  LOP3.LUT R4, R12, R11, RZ, 0xc0, !PT ;  /* 0x0000000b0c047212 */ /* 0x000fe200078ec0ff */
[----:B------:R-:W-:Y:S01]  /*13e0*/  IMAD.MOV R7, RZ, RZ, -R5 ;  /* 0x000000ffff077224 */ /* 0x000fe200078e0a05 */
[----:B------:R-:W-:Y:S02]  /*13f0*/  SEL R10, R10, R27, !P1 ;  /* 0x0000001b0a0a7207 */ /* 0x000fe40004800000 */
[----:B------:R-:W-:Y:S01]  /*1400*/  LOP3.LUT R6, R15, R6, RZ, 0xc0, !PT ;  /* 0x000000060f067212 */ /* 0x000fe200078ec0ff */
[----:B------:R-:W-:Y:S01]  /*1410*/  IMAD R5, R3, R5, R4 ;  /* 0x0000000503057224 */ /* 0x000fe200078e0204 */
[----:B------:R-:W-:Y:S01]  /*1420*/  R2UR UR47, R30 ;  /* 0x000000001e2f72ca */ /* 0x000fe200000e0000 */
[----:B---3--:R-:W-:-:S02]  /*1430*/  IMAD R3, R7, R26, R24 ;  /* 0x0000001a07037224 */ /* 0x008fc400078e0218 */
[----:B----4-:R-:W-:Y:S02]  /*1440*/  IMAD R10, R5, R25, R10 ;  /* 0x00000019050a7224 */ /* 0x010fe400078e020a */
[----:B------:R-:W-:Y:S02]  /*1450*/  IMAD R3, R3, R14, R6 ;  /* 0x0000000e03037224 */ /* 0x000fe400078e0206 */
[----:B------:R-:W-:-:S03]  /*1460*/  IMAD.MOV.U32 R6, RZ, RZ, 0x1 ;  /* 0x00000001ff067424 */ /* 0x000fc600078e00ff */
[----:B------:R-:W-:Y:S02]  /*1470*/  SEL R7, R3, R10, !P1 ;  /* 0x0000000a03077207 */ /* 0x000fe40004800000 */
[----:B------:R-:W-:-:S07]  /*1480*/  SEL R3, R10, R3, !P1 ;  /* 0x000000030a037207 */ /* 0x000fce0004800000 */
.L_x_14:
[----:B------:R-:W-:-:S08]  /*1490*/  NOP ;  /* 0x0000000000007918 */ /* 0x000fd00000000000 */
[----:B------:R-:W1:Y:S02]  /*14a0*/  USETMAXREG.TRY_ALLOC.CTAPOOL UP0, 0xe8 ;  /* 0x000000e8000079c8 */ /* 0x000e640008000600 */
[----:B-1----:R-:W-:-:S13]  /*14b0*/  PLOP3.LUT P0, PT, PT, PT, UP0, 0x80, 0x0 ;  /* 0x000000000000781c */ /* 0x002fda0003f0f008 */
[----:B------:R-:W-:Y:S05]  /*14c0*/  @!P0 BRA `(.L_x_14) ;  /* 0xfffffffc00f08947 */ /* 0x000fea000383ffff */
[----:B------:R-:W-:Y:S02]  /*14d0*/  ULDC.64 UR4, c[0x0][0x590] ;  /* 0x0001640000047ab9 */ /* 0x000fe40000000a00 */
[----:B------:R-:W-:-:S04]  /*14e0*/  ISETP.NE.U32.AND P0, PT, RZ, UR4, PT ;  /* 0x00000004ff007c0c */ /* 0x000fc8000bf05070 */
[----:B------:R-:W-:-:S13]  /*14f0*/  ISETP.NE.AND.EX P0, PT, RZ, UR5, PT, P0 ;  /* 0x00000005ff007c0c */ /* 0x000fda000bf05300 */
[----:B------:R-:W-:Y:S05]  /*1500*/  @P0 BRA `(.L_x_17) ;  /* 0x00000000002c0947 */ /* 0x000fea0003800000 */
[----:B------:R-:W-:Y:S02]  /*1510*/  ULDC.64 UR4, c[0x0][0x588] ;  /* 0x0001620000047ab9 */ /* 0x000fe40000000a00 */
[----:B------:R-:W-:-:S04]  /*1520*/  ISETP.NE.U32.AND P0, PT, RZ, UR4, PT ;  /* 0x00000004ff007c0c */ /* 0x000fc8000bf05070 */
[----:B------:R-:W-:-:S13]  /*1530*/  ISETP.NE.AND.EX P0, PT, RZ, UR5, PT, P0 ;  /* 0x00000005ff007c0c */ /* 0x000fda000bf05300 */
[----:B------:R-:W-:Y:S05]  /*1540*/  @!P0 BRA `(.L_x_18) ;  /* 0x0000000000108947 */ /* 0x000fea0003800000 */
[----:B------:R-:W1:Y:S02]  /*1550*/  LDC.64 R90, c[0x0][0x588] ;  /* 0x00016200ff5a7b82 */ /* 0x000e640000000a00 */
[----:B-1----:R1:W5:Y:S01]  /*1560*/  LDG.E R90, desc[UR40][R90.64] ;  /* 0x000000285a5a7981 */ /* 0x002362000c1e1900 */
[----:B------:R-:W-:Y:S01]  /*1570*/  IMAD.MOV.U32 R88, RZ, RZ, 0x1 ;  /* 0x00000001ff587424 */ /* 0x000fe200078e00ff */
[----:B------:R-:W-:Y:S06]  /*1580*/  BRA `(.L_x_17) ;  /* 0x00000000000c7947 */ /* 0x000fec0003800000 */
.L_x_18:
[----:B------:R-:W-:Y:S01]  /*1590*/  ULDC UR4, c[0x0][0x580] ;  /* 0x0001600000047ab9 */ /* 0x000fe20000000800 */
[----:B------:R-:W-:Y:S01]  /*15a0*/  MOV R88, 0x1 ;  /* 0x0000000100587802 */ /* 0x000fe20000000f00 */
[----:B------:R-:W-:-:S07]  /*15b0*/  IMAD.U32 R90, RZ, RZ, UR4 ;  /* 0x00000004ff5a7e24 */ /* 0x000fce000f8e00ff */
.L_x_17:
        /* <DEDUP_REMOVED lines=10> */
[----:B------:R-:W-:Y:S05]  /*1660*/  BRA `(.L_x_19) ;  /* 0x0000000000087947 */ /* 0x000fea0003800000 */
.L_x_20:
[----:B------:R-:W-:Y:S02]  /*1670*/  ULDC UR4, c[0x0][0x5a0] ;  /* 0x0001680000047ab9 */ /* 0x000fe40000000800 */
[----:B-1----:R-:W-:-:S07]  /*1680*/  IMAD.U32 R91, RZ, RZ, UR4 ;  /* 0x00000004ff5b7e24 */ /* 0x002fce000f8e00ff */
.L_x_19:
[----:B------:R-:W-:-:S13]  /*1690*/  LOP3.LUT P0, RZ, R6, 0xff, RZ, 0xc0, !PT ;  /* 0x000000ff06ff7812 */ /* 0x000fda000780c0ff */
[----:B------:R-:W-:Y:S05]  /*16a0*/  @!P0 EXIT ;  /* 0x000000000000894d */ /* 0x000fea0003800000 */
[----:B------:R-:W-:Y:S01]  /*16b0*/  ULDC UR4, c[0x0][0x28c] ;  /* 0x0000a30000047ab9 */ /* 0x000fe20000000800 */
[----:B------:R-:W-:Y:S01]  /*16c0*/  LOP3.LUT R89, R0, 0x1, RZ, 0xfc, !PT ;  /* 0x0000000100597812 */ /* 0x000fe200078efcff */
[----:B------:R-:W-:Y:S01]  /*16d0*/  UIADD3 UR4, UR4, 0x3f, URZ ;  /* 0x0000003f04047890 */ /* 0x000fe2000fffe03f */
[----:B------:R-:W-:Y:S02]  /*16e0*/  LOP3.LUT R158, R19, 0x1, RZ, 0xfc, !PT ;  /* 0x00000001139e7812 */ /* 0x000fe400078efcff */
[----:B------:R-:W-:Y:S01]  /*16f0*/  CS2R R92, SRZ ;  /* 0x00000000005c7805 */ /* 0x000fe2000001ff00 */
[----:B------:R-:W-:Y:S01]  /*1700*/  ULDC.64 UR42, c[0x0][0x198] ;  /* 0x00006600002a7ab9 */ /* 0x000fe20000000a00 */
[----:B------:R-:W-:Y:S01]  /*1710*/  USHF.R.S32.HI UR5, URZ, 0x1f, UR4 ;  /* 0x0000001f3f057899 */ /* 0x000fe20008011404 */
[----:B------:R-:W-:-:S03]  /*1720*/  UMOV UR48, URZ ;  /* 0x0000003f00307c82 */ /* 0x000fc60008000000 */
[----:B------:R-:W-:-:S03]  /*1730*/  ULEA.HI UR5, UR5, UR4, URZ, 0x6 ;  /* 0x0000000405057291 */ /* 0x000fc6000f8f303f */
[----:B------:R-:W-:Y:S01]  /*1740*/  UMOV UR4, URZ ;  /* 0x0000003f00047c82 */ /* 0x000fe20008000000 */
[----:B------:R-:W-:-:S12]  /*1750*/  USHF.R.S32.HI UR49, URZ, 0x6, UR5 ;  /* 0x000000063f317899 */ /* 0x000fd80008011405 */
.L_x_100:
[----:B------:R-:W-:Y:S01]  /*1760*/  LOP3.LUT R0, R18, 0x80, RZ, 0xc0, !PT ;  /* 0x0000008012007812 */ /* 0x000fe200078ec0ff */
[----:B------:R-:W3:Y:S01]  /*1770*/  S2UR UR9, SR_CgaCtaId ;  /* 0x00000000000979c3 */ /* 0x000ee20000008800 */
[----:B------:R-:W-:Y:S01]  /*1780*/  UMOV UR50, 0x400 ;  /* 0x0000040000327882 */ /* 0x000fe20000000000 */
[----:B------:R-:W-:Y:S01]  /*1790*/  UMOV UR6, URZ ;  /* 0x0000003f00067c82 */ /* 0x000fe20008000000 */
[----:B------:R-:W-:Y:S01]  /*17a0*/  SHF.R.U32.HI R0, RZ, 0x7, R0 ;  /* 0x00000007ff007819 */ /* 0x000fe20000011600 */
[----:B------:R-:W-:Y:S01]  /*17b0*/  UMOV UR5, URZ ;  /* 0x0000003f00057c82 */ /* 0x000fe20008000000 */
[----:B------:R-:W-:Y:S01]  /*17c0*/  UMOV UR13, UR4 ;  /* 0x00000004000d7c82 */ /* 0x000fe20008000000 */
[----:B------:R-:W-:Y:S02]  /*17d0*/  CS2R R94, SRZ ;  /* 0x00000000005e7805 */ /* 0x000fe4000001ff00 */
[----:B------:R-:W-:Y:S01]  /*17e0*/  CS2R R96, SRZ ;  /* 0x0000000000607805 */ /* 0x000fe2000001ff00 */
[----:B--2---:R-:W2:Y:S01]  /*17f0*/  LDC R4, c[0x0][0x28c] ;  /* 0x0000a300ff047b82 */ /* 0x004ea20000000800 */
[----:B------:R-:W4:Y:S01]  /*1800*/  SHFL.IDX PT, R0, R0, RZ, 0x1f ;  /* 0x00001fff00007589 */ /* 0x000f2200000e0000 */
[----:B------:R-:W-:-:S02]  /*1810*/  CS2R R98, SRZ ;  /* 0x0000000000627805 */ /* 0x000fc4000001ff00 */
[----:B------:R-:W-:Y:S02]  /*1820*/  CS2R R100, SRZ ;  /* 0x0000000000647805 */ /* 0x000fe4000001ff00 */
[----:B------:R-:W-:Y:S02]  /*1830*/  CS2R R102, SRZ ;  /* 0x0000000000667805 */ /* 0x000fe4000001ff00 */
[----:B------:R-:W-:Y:S02]  /*1840*/  CS2R R104, SRZ ;  /* 0x0000000000687805 */ /* 0x000fe4000001ff00 */
[----:B------:R-:W-:Y:S02]  /*1850*/  CS2R R106, SRZ ;  /* 0x00000000006a7805 */ /* 0x000fe4000001ff00 */
[----:B------:R-:W-:Y:S02]  /*1860*/  CS2R R108, SRZ ;  /* 0x00000000006c7805 */ /* 0x000fe4000001ff00 */
[----:B------:R-:W-:-:S02]  /*1870*/  CS2R R126, SRZ ;  /* 0x00000000007e7805 */ /* 0x000fc4000001ff00 */
[----:B------:R-:W-:Y:S02]  /*1880*/  CS2R R128, SRZ ;  /* 0x0000000000807805 */ /* 0x000fe4000001ff00 */
[----:B------:R-:W-:Y:S02]  /*1890*/  CS2R R130, SRZ ;  /* 0x0000000000827805 */ /* 0x000fe4000001ff00 */
[----:B------:R-:W-:Y:S02]  /*18a0*/  CS2R R132, SRZ ;  /* 0x0000000000847805 */ /* 0x000fe4000001ff00 */
[----:B------:R-:W-:Y:S02]  /*18b0*/  CS2R R134, SRZ ;  /* 0x0000000000867805 */ /* 0x000fe4000001ff00 */
[----:B------:R-:W-:Y:S02]  /*18c0*/  CS2R R136, SRZ ;  /* 0x0000000000887805 */ /* 0x000fe4000001ff00 */
[----:B------:R-:W-:-:S02]  /*18d0*/  CS2R R138, SRZ ;  /* 0x00000000008a7805 */ /* 0x000fc4000001ff00 */
[----:B------:R-:W-:Y:S01]  /*18e0*/  CS2R R140, SRZ ;  /* 0x00000000008c7805 */ /* 0x000fe2000001ff00 */
[----:B---3--:R-:W-:Y:S01]  /*18f0*/  ULEA UR50, UR9, UR50, 0x18 ;  /* 0x0000003209327291 */ /* 0x008fe2000f8ec03f */
[----:B------:R-:W-:Y:S02]  /*1900*/  CS2R R110, SRZ ;  /* 0x00000000006e7805 */ /* 0x000fe4000001ff00 */
[----:B------:R-:W-:Y:S02]  /*1910*/  CS2R R112, SRZ ;  /* 0x0000000000707805 */ /* 0x000fe4000001ff00 */
[----:B------:R-:W-:Y:S02]  /*1920*/  CS2R R114, SRZ ;  /* 0x0000000000727805 */ /* 0x000fe4000001ff00 */
[----:B------:R-:W-:Y:S02]  /*1930*/  CS2R R116, SRZ ;  /* 0x0000000000747805 */ /* 0x000fe4000001ff00 */
[----:B------:R-:W-:-:S02]  /*1940*/  CS2R R118, SRZ ;  /* 0x0000000000767805 */ /* 0x000fc4000001ff00 */
[----:B------:R-:W-:Y:S02]  /*1950*/  CS2R R120, SRZ ;  /* 0x0000000000787805 */ /* 0x000fe4000001ff00 */
[----:B------:R-:W-:Y:S02]  /*1960*/  CS2R R122, SRZ ;  /* 0x00000000007a7805 */ /* 0x000fe4000001ff00 */
[----:B--2---:R-:W-:Y:S02]  /*1970*/  ISETP.GE.AND P0, PT, R4, 0x1, PT ;  /* 0x000000010400780c */ /* 0x004fe40003f06270 */
[----:B------:R-:W-:Y:S02]  /*1980*/  CS2R R124, SRZ ;  /* 0x00000000007c7805 */ /* 0x000fe4000001ff00 */
[----:B----4-:R-:W-:Y:S02]  /*1990*/  R2UR UR7, R0 ;  /* 0x00000000000772ca */ /* 0x010fe400000e0000 */
        /* <DEDUP_REMOVED lines=8> */
[----:B------:R-:W-:Y:S01]  /*1a20*/  IMAD.U32 R8, RZ, RZ, UR48 ;  /* 0x00000030ff087e24 */ /* 0x000fe2000f8e00ff */
[----:B------:R-:W-:Y:S02]  /*1a30*/  CS2R R56, SRZ ;  /* 0x0000000000387805 */ /* 0x000fe4000001ff00 */
[----:B------:R-:W-:Y:S02]  /*1a40*/  CS2R R58, SRZ ;  /* 0x00000000003a7805 */ /* 0x000fe4000001ff00 */
[----:B------:R-:W-:Y:S01]  /*1a50*/  CS2R R60, SRZ ;  /* 0x00000000003c7805 */ /* 0x000fe2000001ff00 */
[----:B------:R-:W-:Y:S01]  /*1a60*/  ULEA.HI UR8, UR7, UR7, URZ, 0x1 ;  /* 0x0000000707087291 */ /* 0x000fe2000f8f083f */
[----:B------:R-:W-:Y:S02]  /*1a70*/  CS2R R62, SRZ ;  /* 0x00000000003e7805 */ /* 0x000fe4000001ff00 */
[----:B------:R-:W-:-:S02]  /*1a80*/  CS2R R64, SRZ ;  /* 0x0000000000407805 */ /* 0x000fc4000001ff00 */
[----:B------:R-:W-:Y:S01]  /*1a90*/  CS2R R66, SRZ ;  /* 0x0000000000427805 */ /* 0x000fe2000001ff00 */
[----:B------:R-:W-:Y:S01]  /*1aa0*/  ULOP3.LUT UR8, UR8, 0xffffe, URZ, 0xc0, !UPT ;  /* 0x000ffffe08087892 */ /* 0x000fe2000f8ec03f */
[----:B------:R-:W-:Y:S02]  /*1ab0*/  CS2R R68, SRZ ;  /* 0x0000000000447805 */ /* 0x000fe4000001ff00 */
[----:B------:R-:W-:Y:S02]  /*1ac0*/  CS2R R70, SRZ ;  /* 0x0000000000467805 */ /* 0x000fe4000001ff00 */
[----:B------:R-:W-:Y:S01]  /*1ad0*/  CS2R R72, SRZ ;  /* 0x0000000000487805 */ /* 0x000fe2000001ff00 */
[----:B------:R-:W-:Y:S01]  /*1ae0*/  UIADD3 UR8, UR7, -UR8, URZ ;  /* 0x8000000807087290 */ /* 0x000fe2000fffe03f */
[----:B------:R-:W-:Y:S02]  /*1af0*/  CS2R R74, SRZ ;  /* 0x00000000004a7805 */ /* 0x000fe4000001ff00 */
[----:B------:R-:W-:Y:S01]  /*1b00*/  CS2R R76, SRZ ;  /* 0x00000000004c7805 */ /* 0x000fe2000001ff00 */
[----:B------:R-:W-:Y:S01]  /*1b10*/  UMOV UR7, URZ ;  /* 0x0000003f00077c82 */ /* 0x000fe20008000000 */
[----:B------:R-:W-:Y:S01]  /*1b20*/  ULEA UR8, UR8, UR50, 0xc ;  /* 0x0000003208087291 */ /* 0x000fe2000f8e603f */
[----:B------:R-:W-:-:S02]  /*1b30*/  CS2R R78, SRZ ;  /* 0x00000000004e7805 */ /* 0x000fc4000001ff00 */
[----:B------:R-:W-:Y:S02]  /*1b40*/  CS2R R80, SRZ ;  /* 0x0000000000507805 */ /* 0x000fe4000001ff00 */
[----:B------:R-:W-:Y:S01]  /*1b50*/  CS2R R82, SRZ ;  /* 0x0000000000527805 */ /* 0x000fe2000001ff00 */
[----:B------:R-:W-:Y:S01]  /*1b60*/  UIADD3 UR8, UR8, 0x6200, URZ ;  /* 0x0000620008087890 */ /* 0x000fe2000fffe03f */
[----:B------:R-:W-:Y:S02]  /*1b70*/  CS2R R84, SRZ ;  /* 0x0000000000547805 */ /* 0x000fe4000001ff00 */
[----:B------:R-:W-:Y:S02]  /*1b80*/  CS2R R86, SRZ ;  /* 0x0000000000567805 */ /* 0x000fe4000001ff00 */
[----:B------:R-:W-:Y:S01]  /*1b90*/  CS2R R24, SRZ ;  /* 0x0000000000187805 */ /* 0x000fe2000001ff00 */
[----:B------:R-:W-:Y:S01]  /*1ba0*/  USHF.R.U32.HI UR8, URZ, 0x4, UR8 ;  /* 0x000000043f087899 */ /* 0x000fe20008011608 */
[----:B------:R-:W-:-:S02]  /*1bb0*/  CS2R R26, SRZ ;  /* 0x00000000001a7805 */ /* 0x000fc4000001ff00 */
[----:B------:R-:W-:Y:S02]  /*1bc0*/  CS2R R28, SRZ ;  /* 0x00000000001c7805 */ /* 0x000fe4000001ff00 */
[----:B------:R-:W-:Y:S01]  /*1bd0*/  CS2R R30, SRZ ;  /* 0x00000000001e7805 */ /* 0x000fe2000001ff00 */
[----:B------:R-:W-:Y:S01]  /*1be0*/  ULOP3.LUT UR12, UR8, 0x3fff, URZ, 0xc0, !UPT ;  /* 0x00003fff080c7892 */ /* 0x000fe2000f8ec03f */
        /* <DEDUP_REMOVED lines=11> */
[----:B------:R-:W-:Y:S01]  /*1ca0*/  CS2R R54, SRZ ;  /* 0x0000000000367805 */ /* 0x000fe2000001ff00 */
[----:B------:R-:W-:Y:S06]  /*1cb0*/  @!P0 BRA `(.L_x_21) ;  /* 0x00000008006c8947 */ /* 0x000fec0003800000 */
[----:B------:R-:W-:-:S13]  /*1cc0*/  ISETP.NE.AND P1, PT, R158, 0x3, PT ;  /* 0x000000039e00780c */ /* 0x000fda0003f25270 */
[----:B------:R-:W-:Y:S05]  /*1cd0*/  @!P1 BRA `(.L_x_22) ;  /* 0x0000000000049947 */ /* 0x000fea0003800000 */
[----:B------:R-:W-:Y:S01]  /*1ce0*/  BPT.TRAP 0x1 ;  /* 0x000000040000795c */ /* 0x000fe20000300000 */
.L_x_22:
[----:B------:R-:W-:Y:S01]  /*1cf0*/  ULEA UR5, UR4, UR50, 0x3 ;  /* 0x0000003204057291 */ /* 0x000fe2000f8e183f */
[----:B------:R-:W-:-:S05]  /*1d00*/  IMAD.U32 R0, RZ, RZ, UR48 ;  /* 0x00000030ff007e24 */ /* 0x000fca000f8e00ff */
[----:B------:R-:W-:-:S04]  /*1d10*/  SHF.L.U32 R0, R0, 0x1f, RZ ;  /* 0x0000001f00007819 */ /* 0x000fc800000006ff */
[----:B------:R2:W3:Y:S01]  /*1d20*/  SYNCS.PHASECHK.TRANS64.TRYWAIT P0, [UR5], R0 ;  /* 0x00000000ff0075a7 */ /* 0x0004e20008000145 */
[----:B------:R-:W-:Y:S05]  /*1d30*/  @!P1 BRA `(.L_x_23) ;  /* 0x0000000000049947 */ /* 0x000fea0003800000 */
[----:B------:R-:W-:Y:S01]  /*1d40*/  BPT.TRAP 0x1 ;  /* 0x000000040000795c */ /* 0x000fe20000300000 */
.L_x_23:
[----:B---3--:R-:W-:Y:S05]  /*1d50*/  @P0 BRA `(.L_x_24) ;  /* 0x0000000000080947 */ /* 0x008fea0003800000 */
[----:B------:R-:W3:Y:S02]  /*1d60*/  SYNCS.PHASECHK.TRANS64.TRYWAIT P0, [UR5], R0 ;  /* 0x00000000ff0075a7 */ /* 0x000ee40008000145 */
[----:B---3--:R-:W-:Y:S05]  /*1d70*/  @!P0 BRA `(.L_x_25) ;  /* 0x00000074009c8947 */ /* 0x008fea0003800000 */
.L_x_24:
[----:B------:R-:W-:Y:S01]  /*1d80*/  UIADD3 UR5, UR50, 0x2e200, URZ ;  /* 0x0002e20032057890 */ /* 0x000fe2000fffe03f */
[----:B------:R-:W-:Y:S01]  /*1d90*/  WARPGROUP.ARRIVE ;  /* 0x00000000000079c5 */ /* 0x000fe20000000000 */
[----:B------:R-:W-:Y:S01]  /*1da0*/  ULOP3.LUT UR7, UR12, 0x10000, URZ, 0xfc, !UPT ;  /* 0x000100000c077892 */ /* 0x000fe2000f8efc3f */
[----:B------:R-:W-:Y:S01]  /*1db0*/  CS2R R94, SRZ ;  /* 0x00000000005e7805 */ /* 0x000fe2000001ff00 */
[----:B------:R-:W-:Y:S01]  /*1dc0*/  USHF.R.U32.HI UR5, URZ, 0x4, UR5 ;  /* 0x000000043f057899 */ /* 0x000fe20008011605 */
[----:B------:R-:W-:Y:S01]  /*1dd0*/  CS2R R96, SRZ ;  /* 0x0000000000607805 */ /* 0x000fe2000001ff00 */
[----:B------:R-:W-:Y:S01]  /*1de0*/  ULEA UR7, UR4, UR7, 0xa ;  /* 0x0000000704077291 */ /* 0x000fe2000f8e503f */
[----:B------:R-:W-:Y:S01]  /*1df0*/  CS2R R98, SRZ ;  /* 0x0000000000627805 */ /* 0x000fe2000001ff00 */
[----:B------:R-:W-:Y:S01]  /*1e00*/  ULOP3.LUT UR5, UR5, 0x3fff, URZ, 0xc0, !UPT ;  /* 0x00003fff05057892 */ /* 0x000fe2000f8ec03f */
[----:B------:R-:W-:Y:S01]  /*1e10*/  CS2R R100, SRZ ;  /* 0x0000000000647805 */ /* 0x000fe2000001ff00 */
[----:B------:R-:W-:Y:S01]  /*1e20*/  UMOV UR9, 0x80000020 ;  /* 0x8000002000097882 */ /* 0x000fe20000000000 */
[----:B------:R-:W-:Y:S01]  /*1e30*/  UMOV UR11, 0x80000020 ;  /* 0x80000020000b7882 */ /* 0x000fe20000000000 */
[----:B------:R-:W-:Y:S01]  /*1e40*/  ULOP3.LUT UR5, UR5, 0x10000, URZ, 0xfc, !UPT ;  /* 0x0001000005057892 */ /* 0x000fe2000f8efc3f */
[----:B------:R-:W-:Y:S01]  /*1e50*/  CS2R R102, SRZ ;  /* 0x0000000000667805 */ /* 0x000fe2000001ff00 */
[----:B------:R-:W-:Y:S01]  /*1e60*/  UMOV UR8, UR7 ;  /* 0x0000000700087c82 */ /* 0x000fe20008000000 */
[----:B------:R-:W-:Y:S01]  /*1e70*/  CS2R R104, SRZ ;  /* 0x0000000000687805 */ /* 0x000fe2000001ff00 */
[----:B------:R-:W-:Y:S01]  /*1e80*/  ULEA UR6, UR4, UR5, 0x8 ;  /* 0x0000000504067291 */ /* 0x000fe2000f8e403f */
[----:B------:R-:W-:Y:S01]  /*1e90*/  CS2R R106, SRZ ;  /* 0x00000000006a7805 */ /* 0x000fe2000001ff00 */
[----:B------:R-:W-:Y:S01]  /*1ea0*/  UIADD3 UR5, UR7, 0x200, URZ ;  /* 0x0000020007057890 */ /* 0x000fe2000fffe03f */
[----:B------:R-:W-:-:S02]  /*1eb0*/  CS2R R108, SRZ ;  /* 0x00000000006c7805 */ /* 0x000fc4000001ff00 */
[----:B------:R-:W-:Y:S02]  /*1ec0*/  CS2R R126, SRZ ;  /* 0x00000000007e7805 */ /* 0x000fe4000001ff00 */
[----:B------:R-:W-:Y:S02]  /*1ed0*/  CS2R R128, SRZ ;  /* 0x0000000000807805 */ /* 0x000fe4000001ff00 */
[----:B------:R-:W-:Y:S01]  /*1ee0*/  CS2R R130, SRZ ;  /* 0x0000000000827805 */ /* 0x000fe2000001ff00 */
[----:B------:R-:W-:Y:S01]  /*1ef0*/  UMOV UR10, UR6 ;  /* 0x00000006000a7c82 */ /* 0x000fe20008000000 */
[----:B------:R-:W-:Y:S01]  /*1f00*/  CS2R R132, SRZ ;  /* 0x0000000000847805 */ /* 0x000fe2000001ff00 */
[----:B------:R-:W-:Y:S01]  /*1f10*/  QGMMA.64x64x32.F32.E4M3.E4M3 R56, gdesc[UR8], RZ, !UPT, gsb0 ;  /* 0x00e00000083879f3 */ /* 0x000fe2000c0008ff */
[----:B------:R-:W-:Y:S01]  /*1f20*/  UMOV UR8, UR5 ;  /* 0x0000000500087c82 */ /* 0x000fe20008000000 */
[----:B------:R-:W-:Y:S01]  /*1f30*/  UMOV UR9, 0x80000020 ;  /* 0x8000002000097882 */ /* 0x000fe20000000000 */
[----:B------:R-:W-:Y:S01]  /*1f40*/  UMOV UR5, 0x2 ;  /* 0x0000000200057882 */ /* 0x000fe20000000000 */
        /* <DEDUP_REMOVED lines=20> */
[----:B------:R-:W-:Y:S02]  /*2090*/  WARPGROUP.DEPBAR.LE gsb0, 0x0 ;  /* 0x00008000000079c5 */ /* 0x000fe40000010000 */
[----:B------:R-:W-:-:S06]  /*20a0*/  WARPGROUP.ARRIVE ;  /* 0x00000000000079c5 */ /* 0x000fcc0000000000 */
[----:B------:R-:W-:Y:S01]  /*20b0*/  QGMMA.64x64x32.F32.E4M3.E4M3 R24, gdesc[UR8], RZ, !UPT, gsb0 ;  /* 0x00e00000081879f3 */ /* 0x000fe2000c0008ff */
[----:B------:R-:W-:Y:S02]  /*20c0*/  UIADD3 UR8, UR7, 0x2, URZ ;  /* 0x0000000207087890 */ /* 0x000fe4000fffe03f */
[----:B------:R-:W-:Y:S01]  /*20d0*/  UIADD3 UR10, UR6, 0x2, URZ ;  /* 0x00000002060a7890 */ /* 0x000fe2000fffe03f */
[----:B------:R-:W-:Y:S01]  /*20e0*/  UMOV UR9, 0x80000020 ;  /* 0x8000002000097882 */ /* 0x000fe20000000000 */
[----:B------:R-:W-:Y:S01]  /*20f0*/  UMOV UR11, 0x80000020 ;  /* 0x80000020000b7882 */ /* 0x000fe20000000000 */
[----:B------:R-:W-:Y:S01]  /*2100*/  UIADD3 UR7, UR7, 0x202, URZ ;  /* 0x0000020207077890 */ /* 0x000fe2000fffe03f */
[----:B------:R-:W-:Y:S02]  /*2110*/  ULDC UR6, c[0x0][0x50c] ;  /* 0x0001430000067ab9 */ /* 0x000fe40000000800 */
[----:B------:R-:W-:-:S04]  /*2120*/  UISETP.NE.AND UP0, UPT, UR6, 0x2, UPT ;  /* 0x000000020600788c */ /* 0x000fc8000bf05270 */
[----:B------:R-:W-:-:S06]  /*2130*/  USEL UR6, URZ, 0x1, UP0 ;  /* 0x000000013f067887 */ /* 0x000fcc0008000000 */
[----:B------:R-:W-:Y:S01]  /*2140*/  ISETP.NE.AND P0, PT, RZ, UR6, PT ;  /* 0x00000006ff007c0c */ /* 0x000fe2000bf05270 */
[----:B------:R-:W-:Y:S02]  /*2150*/  WARPGROUP.DEPBAR.LE gsb0, 0x0 ;  /* 0x00008000000079c5 */ /* 0x000fe40000010000 */
[----:B------:R-:W-:-:S06]  /*2160*/  WARPGROUP.ARRIVE ;  /* 0x00000000000079c5 */ /* 0x000fcc0000000000 */
[----:B------:R-:W-:Y:S01]  /*2170*/  QGMMA.64x64x32.F32.E4M3.E4M3 R56, gdesc[UR8], R56, gsb0 ;  /* 0x00e00000083879f3 */ /* 0x000fe20008000838 */
[----:B------:R-:W-:Y:S01]  /*2180*/  UMOV UR8, UR7 ;  /* 0x0000000700087c82 */ /* 0x000fe20008000000 */
[----:B------:R-:W-:Y:S01]  /*2190*/  UMOV UR9, 0x80000020 ;  /* 0x8000002000097882 */ /* 0x000fe20000000000 */
[----:B------:R-:W-:Y:S02]  /*21a0*/  WARPGROUP.DEPBAR.LE gsb0, 0x0 ;  /* 0x00008000000079c5 */ /* 0x000fe40000010000 */
[----:B------:R-:W-:-:S06]  /*21b0*/  WARPGROUP.ARRIVE ;  /* 0x00000000000079c5 */ /* 0x000fcc0000000000 */
[----:B------:R-:W-:Y:S03]  /*21c0*/  QGMMA.64x64x32.F32.E4M3.E4M3 R24, gdesc[UR8], R24, gsb0 ;  /* 0x00e00000081879f3 */ /* 0x000fe60008000818 */
[----:B------:R-:W-:Y:S02]  /*21d0*/  WARPGROUP.DEPBAR.LE gsb0, 0x0 ;  /* 0x00008000000079c5 */ /* 0x000fe40000010000 */
[----:B------:R-:W-:Y:S05]  /*21e0*/  @!P0 BRA `(.L_x_26) ;  /* 0x0000000400048947 */ /* 0x000fea0003800000 */
[----:B------:R-:W-:Y:S01]  /*21f0*/  FADD R157, RZ, R56 ;  /* 0x00000038ff9d7221 */ /* 0x000fe20000000000 */
[----:B------:R-:W-:-:S01]  /*2200*/  FADD R156, RZ, R57 ;  /* 0x00000039ff9c7221 */ /* 0x000fc20000000000 */
        /* <DEDUP_REMOVED lines=62> */
[----:B------:R-:W-:-:S06]  /*25f0*/  UMOV UR5, URZ ;  /* 0x0000003f00057c82 */ /* 0x000fcc0008000000 */
.L_x_26:
[----:B------:R-:W-:-:S04]  /*2600*/  UIADD3 UR13, UR4, 0x1, URZ ;  /* 0x00000001040d7890 */ /* 0x000fc8000fffe03f */
[----:B------:R-:W-:-:S04]  /*2610*/  UISETP.NE.AND UP0, UPT, UR13, 0xa, UPT ;  /* 0x0000000a0d00788c */ /* 0x000fc8000bf05270 */
[----:B------:R-:W-:Y:S02]  /*2620*/  USEL UR7, URZ, 0x1, UP0 ;  /* 0x000000013f077887 */ /* 0x000fe40008000000 */
[----:B------:R-:W-:Y:S02]  /*2630*/  USEL UR13, UR13, URZ, UP0 ;  /* 0x0000003f0d0d7287 */ /* 0x000fe40008000000 */
[----:B------:R-:W-:-:S06]  /*2640*/  ULOP3.LUT UR7, UR48, UR7, URZ, 0x3c, !UPT ;  /* 0x0000000730077292 */ /* 0x000fcc000f8e3c3f */
[----:B------:R-:W-:Y:S01]  /*2650*/  IMAD.U32 R8, RZ, RZ, UR7 ;  /* 0x00000007ff087e24 */ /* 0x000fe2000f8e00ff */
[----:B------:R-:W-:-:S06]  /*2660*/  UMOV UR7, 0x1 ;  /* 0x0000000100077882 */ /* 0x000fcc0000000000 */
.L_x_21:
[----:B------:R-:W-:-:S04]  /*2670*/  UISETP.LT.AND UP0, UPT, UR49, 0x1, UPT ;  /* 0x000000013100788c */ /* 0x000fc8000bf01270 */
[----:B------:R-:W-:-:S04]  /*2680*/  USEL UR8, UR49, 0x1, UP0 ;  /* 0x0000000131087887 */ /* 0x000fc80008000000 */
[----:B------:R-:W-:-:S04]  /*2690*/  UIADD3 UR8, UR49, -UR8, URZ ;  /* 0x8000000831087290 */ /* 0x000fc8000fffe03f */
[----:B------:R-:W-:-:S06]  /*26a0*/  UISETP.GE.AND UP0, UPT, UR8, 0x1, UPT ;  /* 0x000000010800788c */ /* 0x000fcc000bf06270 */
[----:B------:R-:W-:-:S13]  /*26b0*/  PLOP3.LUT P0, PT, PT, PT, UP0, 0x80, 0x0 ;  /* 0x000000000000781c */ /* 0x000fda0003f0f008 */
[----:B------:R-:W-:Y:S05]  /*26c0*/  @!P0 BRA `(.L_x_27) ;  /* 0x0000000800388947 */ /* 0x000fea0003800000 */
[----:B--23--:R-:W-:Y:S01]  /*26d0*/  IMAD.U32 R0, RZ, RZ, UR8 ;  /* 0x00000008ff007e24 */ /* 0x00cfe2000f8e00ff */
[----:B------:R-:W-:Y:S01]  /*26e0*/  MOV R4, UR4 ;  /* 0x0000000400047c02 */ /* 0x000fe20008000f00 */
[----:B------:R-:W-:-:S06]  /*26f0*/  ULDC UR15, c[0x0][0x50c] ;  /* 0x00014300000f7ab9 */ /* 0x000fcc0000000800 */
.L_x_35:
[----:B------:R-:W-:-:S13]  /*2700*/  ISETP.NE.AND P1, PT, R158, 0x3, PT ;  /* 0x000000039e00780c */ /* 0x000fda0003f25270 */
[----:B------:R-:W-:Y:S05]  /*2710*/  @!P1 BRA `(.L_x_28) ;  /* 0x0000000000049947 */ /* 0x000fea0003800000 */
[----:B------:R-:W-:Y:S01]  /*2720*/  BPT.TRAP 0x1 ;  /* 0x000000040000795c */ /* 0x000fe20000300000 */
.L_x_28:
[----:B------:R-:W-:Y:S01]  /*2730*/  ULEA UR8, UR13, UR50, 0x3 ;  /* 0x000000320d087291 */ /* 0x000fe2000f8e183f */
[----:B------:R-:W-:-:S08]  /*2740*/  SHF.L.U32 R5, R8, 0x1f, RZ ;  /* 0x0000001f08057819 */ /* 0x000fd000000006ff */
[----:B------:R2:W3:Y:S01]  /*2750*/  SYNCS.PHASECHK.TRANS64.TRYWAIT P0, [UR8], R5 ;  /* 0x00000005ff0075a7 */ /* 0x0004e20008000148 */
[----:B------:R-:W-:Y:S05]  /*2760*/  @!P1 BRA `(.L_x_29) ;  /* 0x0000000000049947 */ /* 0x000fea0003800000 */
[----:B------:R-:W-:Y:S01]  /*2770*/  BPT.TRAP 0x1 ;  /* 0x000000040000795c */ /* 0x000fe20000300000 */
.L_x_29:
[----:B---3--:R-:W-:Y:S05]  /*2780*/  @P0 BRA `(.L_x_30) ;  /* 0x0000000000080947 */ /* 0x008fea0003800000 */
[----:B------:R-:W3:Y:S02]  /*2790*/  SYNCS.PHASECHK.TRANS64.TRYWAIT P0, [UR8], R5 ;  /* 0x00000005ff0075a7 */ /* 0x000ee40008000148 */
[----:B---3--:R-:W-:Y:S05]  /*27a0*/  @!P0 BRA `(.L_x_31) ;  /* 0x0000006c00288947 */ /* 0x008fea0003800000 */
.L_x_30:
[----:B------:R-:W-:Y:S01]  /*27b0*/  UIADD3 UR8, UR50, 0x2e200, URZ ;  /* 0x0002e20032087890 */ /* 0x000fe2000fffe03f */
[----:B------:R-:W-:Y:S01]  /*27c0*/  WARPGROUP.ARRIVE ;  /* 0x00000000000079c5 */ /* 0x000fe20000000000 */
[----:B------:R-:W-:Y:S02]  /*27d0*/  UISETP.NE.AND UP0, UPT, UR6, URZ, UPT ;  /* 0x0000003f0600728c */ /* 0x000fe4000bf05270 */
[----:B------:R-:W-:Y:S02]  /*27e0*/  USHF.R.U32.HI UR8, URZ, 0x4, UR8 ;  /* 0x000000043f087899 */ /* 0x000fe40008011608 */
[----:B------:R-:W-:Y:S02]  /*27f0*/  USEL UR7, UR7, URZ, !UP0 ;  /* 0x0000003f07077287 */ /* 0x000fe4000c000000 */
[----:B------:R-:W-:Y:S02]  /*2800*/  ULOP3.LUT UR8, UR8, 0x3fff, URZ, 0xc0, !UPT ;  /* 0x00003fff08087892 */ /* 0x000fe4000f8ec03f */
[----:B------:R-:W-:-:S02]  /*2810*/  ULOP3.LUT UR6, UR12, 0x10000, URZ, 0xfc, !UPT ;  /* 0x000100000c067892 */ /* 0x000fc4000f8efc3f */
[----:B------:R-:W-:Y:S02]  /*2820*/  ULOP3.LUT UR8, UR8, 0x10000, URZ, 0xfc, !UPT ;  /* 0x0001000008087892 */ /* 0x000fe4000f8efc3f */
[----:B------:R-:W-:Y:S02]  /*2830*/  UISETP.NE.U32.AND UP0, UPT, UR7, URZ, UPT ;  /* 0x0000003f0700728c */ /* 0x000fe4000bf05070 */
[----:B------:R-:W-:Y:S02]  /*2840*/  ULEA UR7, UR13, UR6, 0xa ;  /* 0x000000060d077291 */ /* 0x000fe4000f8e503f */
[----:B------:R-:W-:Y:S01]  /*2850*/  ULEA UR6, UR13, UR8, 0x8 ;  /* 0x000000080d067291 */ /* 0x000fe2000f8e403f */
[----:B------:R-:W-:Y:S01]  /*2860*/  UMOV UR9, 0x80000020 ;  /* 0x8000002000097882 */ /* 0x000fe20000000000 */
[----:B------:R-:W-:Y:S01]  /*2870*/  UMOV UR11, 0x80000020 ;  /* 0x80000020000b7882 */ /* 0x000fe20000000000 */
[----:B------:R-:W-:Y:S02]  /*2880*/  UIADD3 UR14, UR7, 0x200, URZ ;  /* 0x00000200070e7890 */ /* 0x000fe4000fffe03f */
[----:B------:R-:W-:-:S02]  /*2890*/  UMOV UR8, UR7 ;  /* 0x0000000700087c82 */ /* 0x000fc40008000000 */
[----:B------:R-:W-:Y:S01]  /*28a0*/  UMOV UR10, UR6 ;  /* 0x00000006000a7c82 */ /* 0x000fe20008000000 */
[----:B------:R-:W-:Y:S01]  /*28b0*/  UIADD3 UR5, UR5, 0x2, URZ ;  /* 0x0000000205057890 */ /* 0x000fe2000fffe03f */
[----:B------:R-:W-:Y:S01]  /*28c0*/  QGMMA.64x64x32.F32.E4M3.E4M3 R56, gdesc[UR8], R56, UP0, gsb0 ;  /* 0x00e00000083879f3 */ /* 0x000fe2000b800838 */
[----:B------:R-:W-:Y:S01]  /*28d0*/  UMOV UR9, 0x80000020 ;  /* 0x8000002000097882 */ /* 0x000fe20000000000 */
[----:B------:R-:W-:Y:S01]  /*28e0*/  UMOV UR8, UR14 ;  /* 0x0000000e00087c82 */ /* 0x000fe20008000000 */
[----:B------:R-:W-:Y:S02]  /*28f0*/  WARPGROUP.DEPBAR.LE gsb0, 0x0 ;  /* 0x00008000000079c5 */ /* 0x000fe40000010000 */
[----:B------:R-:W-:-:S06]  /*2900*/  WARPGROUP.ARRIVE ;  /* 0x00000000000079c5 */ /* 0x000fcc0000000000 */
[----:B------:R-:W-:Y:S01]  /*2910*/  QGMMA.64x64x32.F32.E4M3.E4M3 R24, gdesc[UR8], R24, UP0, gsb0 ;  /* 0x00e00000081879f3 */ /* 0x000fe2000b800818 */
[----:B------:R-:W-:Y:S02]  /*2920*/  UIADD3 UR8, UR7, 0x2, URZ ;  /* 0x0000000207087890 */ /* 0x000fe4000fffe03f */
[----:B------:R-:W-:Y:S01]  /*2930*/  UIADD3 UR10, UR6, 0x2, URZ ;  /* 0x00000002060a7890 */ /* 0x000fe2000fffe03f */
[----:B------:R-:W-:Y:S01]  /*2940*/  UMOV UR9, 0x80000020 ;  /* 0x8000002000097882 */ /* 0x000fe20000000000 */
[----:B------:R-:W-:Y:S01]  /*2950*/  UMOV UR11, 0x80000020 ;  /* 0x80000020000b7882 */ /* 0x000fe20000000000 */
[----:B------:R-:W-:Y:S02]  /*2960*/  UIADD3 UR7, UR7, 0x202, URZ ;  /* 0x0000020207077890 */ /* 0x000fe4000fffe03f */
[----:B------:R-:W-:-:S04]  /*2970*/  UISETP.NE.AND UP0, UPT, UR5, UR15, UPT ;  /* 0x0000000f0500728c */ /* 0x000fc8000bf05270 */
        /* <DEDUP_REMOVED lines=12> */
[----:B------:R-:W-:Y:S01]  /*2a40*/  FADD R157, R56, R157 ;  /* 0x0000009d389d7221 */ /* 0x000fe20000000000 */
[----:B------:R-:W-:-:S01]  /*2a50*/  FADD R156, R57, R156 ;  /* 0x0000009c399c7221 */ /* 0x000fc20000000000 */
        /* <DEDUP_REMOVED lines=62> */
[----:B------:R-:W-:-:S06]  /*2e40*/  UMOV UR5, URZ ;  /* 0x0000003f00057c82 */ /* 0x000fcc0008000000 */
.L_x_32:
[----:B------:R-:W-:Y:S05]  /*2e50*/  @!P1 BRA `(.L_x_33) ;  /* 0x0000000000049947 */ /* 0x000fea0003800000 */
[----:B------:R-:W-:Y:S01]  /*2e60*/  BPT.TRAP 0x1 ;  /* 0x000000040000795c */ /* 0x000fe20000300000 */
.L_x_33:
[----:B------:R-:W-:-:S13]  /*2e70*/  ISETP.NE.AND P0, PT, R22, RZ, PT ;  /* 0x000000ff1600720c */ /* 0x000fda0003f05270 */
[----:B--23--:R-:W-:-:S05]  /*2e80*/  @P0 LEA R5, R4, UR50, 0x3 ;  /* 0x0000003204050c11 */ /* 0x00cfca000f8e18ff */
[----:B------:R-:W-:-:S05]  /*2e90*/  @P0 VIADD R6, R5, 0x50 ;  /* 0x0000005005060836 */ /* 0x000fca0000000000 */
[----:B------:R-:W-:-:S04]  /*2ea0*/  @P0 PRMT R6, R23, 0x654, R6 ;  /* 0x0000065417060816 */ /* 0x000fc80000000006 */
[----:B------:R2:W-:Y:S01]  /*2eb0*/  @P0 SYNCS.ARRIVE.TRANS64.RED.A1T0 RZ, [R6+URZ], RZ ;  /* 0x000000ff06ff09a7 */ /* 0x0005e2000810043f */
[----:B------:R-:W-:-:S13]  /*2ec0*/  ISETP.GT.U32.AND P0, PT, R19, 0x1, PT ;  /* 0x000000011300780c */ /* 0x000fda0003f04070 */
[----:B--2---:R-:W-:Y:S05]  /*2ed0*/  @P0 BRA `(.L_x_34) ;  /* 0x0000000000040947 */ /* 0x004fea0003800000 */
[----:B------:R-:W-:Y:S01]  /*2ee0*/  BPT.TRAP 0x1 ;  /* 0x000000040000795c */ /* 0x000fe20000300000 */
.L_x_34:
[----:B------:R-:W-:Y:S01]  /*2ef0*/  UIADD3 UR13, UR13, 0x1, URZ ;  /* 0x000000010d0d7890 */ /* 0x000fe2000fffe03f */
[----:B------:R-:W-:Y:S01]  /*2f00*/  ISETP.GT.AND P1, PT, R0, 0x1, PT ;  /* 0x000000010000780c */ /* 0x000fe20003f24270 */
[----:B------:R-:W-:Y:S02]  /*2f10*/  VIADD R4, R4, 0x1 ;  /* 0x0000000104047836 */ /* 0x000fe40000000000 */
[----:B------:R-:W-:Y:S01]  /*2f20*/  UISETP.NE.AND UP0, UPT, UR13, 0xa, UPT ;  /* 0x0000000a0d00788c */ /* 0x000fe2000bf05270 */
[----:B------:R-:W-:Y:S02]  /*2f30*/  VIADD R0, R0, 0xffffffff ;  /* 0xffffffff00007836 */ /* 0x000fe40000000000 */
[C---:B------:R-:W-:Y:S01]  /*2f40*/  ISETP.NE.AND P0, PT, R4.reuse, 0xa, PT ;  /* 0x0000000a0400780c */ /* 0x040fe20003f05270 */
[----:B------:R-:W-:Y:S02]  /*2f50*/  USEL UR7, URZ, 0x1, UP0 ;  /* 0x000000013f077887 */ /* 0x000fe40008000000 */
[----:B------:R-:W-:Y:S01]  /*2f60*/  USEL UR13, UR13, URZ, UP0 ;  /* 0x0000003f0d0d7287 */ /* 0x000fe20008000000 */
[----:B------:R-:W-:-:S03]  /*2f70*/  SEL R4, R4, RZ, P0 ;  /* 0x000000ff04047207 */ /* 0x000fc60000000000 */
[----:B------:R-:W-:Y:S01]  /*2f80*/  LOP3.LUT R8, R8, UR7, RZ, 0x3c, !PT ;  /* 0x0000000708087c12 */ /* 0x000fe2000f8e3cff */
[----:B------:R-:W-:Y:S01]  /*2f90*/  UMOV UR7, 0x1 ;  /* 0x0000000100077882 */ /* 0x000fe20000000000 */
[----:B------:R-:W-:Y:S06]  /*2fa0*/  @P1 BRA `(.L_x_35) ;  /* 0xfffffff400d41947 */ /* 0x000fec000383ffff */
.L_x_27:
[----:B------:R-:W-:Y:S01]  /*2fb0*/  UISETP.NE.AND UP0, UPT, UR5, URZ, UPT ;  /* 0x0000003f0500728c */ /* 0x000fe2000bf05270 */
[----:B--23--:R-:W2:Y:S03]  /*2fc0*/  LDC R0, c[0x0][0x28c] ;  /* 0x0000a300ff007b82 */ /* 0x00cea60000000800 */
[----:B------:R-:W-:-:S06]  /*2fd0*/  USEL UR5, URZ, 0x1, !UP0 ;  /* 0x000000013f057887 */ /* 0x000fcc000c000000 */
[----:B------:R-:W-:Y:S02]  /*2fe0*/  ISETP.NE.AND P0, PT, RZ, UR5, PT ;  /* 0x00000005ff007c0c */ /* 0x000fe4000bf05270 */
[----:B--2---:R-:W-:-:S11]  /*2ff0*/  ISETP.GE.AND P1, PT, R0, 0x1, PT ;  /* 0x000000010000780c */ /* 0x004fd60003f26270 */
[----:B------:R-:W-:Y:S05]  /*3000*/  @!P0 BRA `(.L_x_36) ;  /* 0x0000000400008947 */ /* 0x000fea0003800000 */
[----:B------:R-:W-:Y:S01]  /*3010*/  FADD R157, R56, R157 ;  /* 0x0000009d389d7221 */ /* 0x000fe20000000000 */
        /* <DEDUP_REMOVED lines=62> */
[----:B------:R-:W-:-:S07]  /*3400*/  FADD R94, R94, R55 ;  /* 0x000000375e5e7221 */ /* 0x000fce0000000000 */
.L_x_36:
[----:B------:R-:W-:Y:S05]  /*3410*/  @!P1 BRA `(.L_x_37) ;  /* 0x0000000000549947 */ /* 0x000fea0003800000 */
[----:B------:R-:W-:-:S13]  /*3420*/  ISETP.NE.AND P0, PT, R158, 0x3, PT ;  /* 0x000000039e00780c */ /* 0x000fda0003f05270 */
[----:B------:R-:W-:Y:S05]  /*3430*/  @!P0 BRA `(.L_x_38) ;  /* 0x0000000000048947 */ /* 0x000fea0003800000 */
[----:B------:R-:W-:Y:S01]  /*3440*/  BPT.TRAP 0x1 ;  /* 0x000000040000795c */ /* 0x000fe20000300000 */
.L_x_38:
[----:B------:R-:W-:Y:S01]  /*3450*/  ISETP.NE.AND P0, PT, R22, RZ, PT ;  /* 0x000000ff1600720c */ /* 0x000fe20003f05270 */
[----:B------:R-:W-:Y:S01]  /*3460*/  BSSY B0, `(.L_x_39) ;  /* 0x000000e000007945 */ /* 0x000fe20003800000 */
[----:B------:R-:W-:-:S11]  /*3470*/  ISETP.GT.U32.AND P1, PT, R19, 0x1, PT ;  /* 0x000000011300780c */ /* 0x000fd60003f24070 */
[----:B------:R-:W-:Y:S05]  /*3480*/  @!P0 BRA `(.L_x_40) ;  /* 0x00000000002c8947 */ /* 0x000fea0003800000 */
[----:B------:R-:W-:-:S04]  /*3490*/  UISETP.LT.AND UP0, UPT, UR49, 0x1, UPT ;  /* 0x000000013100788c */ /* 0x000fc8000bf01270 */
[----:B------:R-:W-:-:S04]  /*34a0*/  USEL UR5, UR49, 0x1, UP0 ;  /* 0x0000000131057887 */ /* 0x000fc80008000000 */
[----:B------:R-:W-:-:S04]  /*34b0*/  UIADD3 UR5, UR4, UR49, -UR5 ;  /* 0x0000003104057290 */ /* 0x000fc8000fffe805 */
[----:B------:R-:W-:-:S04]  /*34c0*/  UIMAD.WIDE.U32 UR6, UR5, -0x33333333, URZ ;  /* 0xcccccccd050678a5 */ /* 0x000fc8000f8e003f */
[----:B------:R-:W-:-:S04]  /*34d0*/  USHF.R.U32.HI UR6, URZ, 0x3, UR7 ;  /* 0x000000033f067899 */ /* 0x000fc80008011607 */
[----:B------:R-:W-:-:S04]  /*34e0*/  UIMAD UR5, UR6, -0xa, UR5 ;  /* 0xfffffff6060578a4 */ /* 0x000fc8000f8e0205 */
[----:B------:R-:W-:-:S04]  /*34f0*/  ULEA UR5, UR5, UR50, 0x3 ;  /* 0x0000003205057291 */ /* 0x000fc8000f8e183f */
[----:B------:R-:W-:-:S06]  /*3500*/  UIADD3 UR5, UR5, 0x50, URZ ;  /* 0x0000005005057890 */ /* 0x000fcc000fffe03f */
[----:B------:R-:W-:-:S05]  /*3510*/  IMAD.U32 R0, RZ, RZ, UR5 ;  /* 0x00000005ff007e24 */ /* 0x000fca000f8e00ff */
[----:B------:R-:W-:-:S04]  /*3520*/  PRMT R0, R23, 0x654, R0 ;  /* 0x0000065417007816 */ /* 0x000fc80000000000 */
[----:B------:R2:W-:Y:S03]  /*3530*/  SYNCS.ARRIVE.TRANS64.RED.A1T0 RZ, [R0+URZ], RZ ;  /* 0x000000ff00ff79a7 */ /* 0x0005e6000810043f */
.L_x_40:
[----:B------:R-:W-:Y:S05]  /*3540*/  BSYNC B0 ;  /* 0x0000000000007941 */ /* 0x000fea0003800000 */
.L_x_39:
[----:B------:R-:W-:Y:S05]  /*3550*/  @P1 BRA `(.L_x_37) ;  /* 0x0000000000041947 */ /* 0x000fea0003800000 */
[----:B------:R-:W-:Y:S01]  /*3560*/  BPT.TRAP 0x1 ;  /* 0x000000040000795c */ /* 0x000fe20000300000 */
.L_x_37:
[----:B------:R-:W-:Y:S01]  /*3570*/  UIADD3 UR6, UR50, 0x100, URZ ;  /* 0x0000010032067890 */ /* 0x000fe2000fffe03f */
[----:B------:R-:W-:Y:S01]  /*3580*/  R2UR UR46, R3 ;  /* 0x00000000032e72ca */ /* 0x000fe200000e0000 */
[----:B------:R-:W-:Y:S01]  /*3590*/  UIADD3 UR51, UR49, UR4, URZ ;  /* 0x0000000431337290 */ /* 0x000fe2000fffe03f */
[----:B------:R-:W-:Y:S01]  /*35a0*/  R2UR UR45, R7 ;  /* 0x00000000072d72ca */ /* 0x000fe200000e0000 */
[----:B------:R-:W-:Y:S02]  /*35b0*/  UISETP.GE.U32.AND UP1, UPT, UR49, 0xa, UPT ;  /* 0x0000000a3100788c */ /* 0x000fe4000bf26070 */
[----:B------:R-:W-:Y:S02]  /*35c0*/  ULOP3.LUT UP2, URZ, UR6, 0x9f, URZ, 0xc0, !UPT ;  /* 0x0000009f063f7892 */ /* 0x000fe4000f84c03f */
[----:B------:R-:W-:-:S04]  /*35d0*/  UISETP.GT.U32.AND UP0, UPT, UR51, 0x9, UPT ;  /* 0x000000093300788c */ /* 0x000fc8000bf04070 */
[----:B------:R-:W-:Y:S01]  /*35e0*/  UISETP.LT.U32.AND UP0, UPT, UR49, 0xa, UP0 ;  /* 0x0000000a3100788c */ /* 0x000fe20008701070 */
[----:B------:R-:W-:Y:S01]  /*35f0*/  PLOP3.LUT P0, PT, PT, PT, UP2, 0x80, 0x0 ;  /* 0x000000000000781c */ /* 0x000fe20003f0f028 */
[----:B------:R-:W-:Y:S02]  /*3600*/  USHF.L.U32 UR46, UR46, 0x8, URZ ;  /* 0x000000082e2e7899 */ /* 0x000fe4000800063f */
[----:B------:R-:W-:Y:S02]  /*3610*/  @UP1 UIMAD.WIDE.U32 UR4, UR51, -0x33333333, URZ ;  /* 0xcccccccd330418a5 */ /* 0x000fe4000f8e003f */
[----:B------:R-:W-:Y:S02]  /*3620*/  USEL UR6, URZ, 0x1, !UP0 ;  /* 0x000000013f067887 */ /* 0x000fe4000c000000 */
[----:B------:R-:W-:Y:S02]  /*3630*/  @UP1 USHF.R.U32.HI UR4, URZ, 0x3, UR5 ;  /* 0x000000033f041899 */ /* 0x000fe40008011605 */
[----:B------:R-:W-:-:S02]  /*3640*/  ULOP3.LUT UR48, UR48, UR6, URZ, 0x3c, !UPT ;  /* 0x0000000630307292 */ /* 0x000fc4000f8e3c3f */
[----:B------:R-:W-:Y:S02]  /*3650*/  USHF.L.U32 UR45, UR45, 0x6, URZ ;  /* 0x000000062d2d7899 */ /* 0x000fe4000800063f */
[----:B------:R-:W-:Y:S01]  /*3660*/  @UP1 ULOP3.LUT UR48, UR48, 0x1, UR4, 0x78, !UPT ;  /* 0x0000000130301892 */ /* 0x000fe2000f8e7804 */
[----:B------:R-:W-:Y:S11]  /*3670*/  @!P0 BRA `(.L_x_41) ;  /* 0x0000000000408947 */ /* 0x000ff60003800000 */
[----:B--2---:R-:W-:Y:S01]  /*3680*/  MOV R0, 0x0 ;  /* 0x0000000000007802 */ /* 0x004fe20000000f00 */
[----:B------:R-:W-:Y:S01]  /*3690*/  ULDC.64 UR4, c[0x4][0x70] ;  /* 0x01001c0000047ab9 */ /* 0x000fe20000000a00 */
[----:B------:R-:W-:Y:S01]  /*36a0*/  ULDC.64 UR6, c[0x4][0x8] ;  /* 0x0100020000067ab9 */ /* 0x000fe20000000a00 */
[----:B------:R-:W-:Y:S01]  /*36b0*/  IMAD.U32 R4, RZ, RZ, UR4 ;  /* 0x00000004ff047e24 */ /* 0x000fe2000f8e00ff */
[----:B------:R2:W3:Y:S01]  /*36c0*/  LDC.64 R14, c[0x4][R0] ;  /* 0x01000000000e7b82 */ /* 0x0004e20000000a00 */
[----:B------:R-:W-:Y:S01]  /*36d0*/  IMAD.U32 R5, RZ, RZ, UR5 ;  /* 0x00000005ff057e24 */ /* 0x000fe2000f8e00ff */
[----:B------:R-:W-:Y:S01]  /*36e0*/  ULDC.64 UR4, c[0x4][0x78] ;  /* 0x01001e0000047ab9 */ /* 0x000fe20000000a00 */
[----:B------:R-:W-:Y:S01]  /*36f0*/  IMAD.U32 R10, RZ, RZ, UR6 ;  /* 0x00000006ff0a7e24 */ /* 0x000fe2000f8e00ff */
[----:B------:R-:W-:Y:S01]  /*3700*/  MOV R6, UR4 ;  /* 0x0000000400067c02 */ /* 0x000fe20008000f00 */
[----:B------:R-:W-:Y:S02]  /*3710*/  IMAD.U32 R7, RZ, RZ, UR5 ;  /* 0x00000005ff077e24 */ /* 0x000fe4000f8e00ff */
[----:B------:R-:W-:-:S02]  /*3720*/  IMAD.U32 R11, RZ, RZ, UR7 ;  /* 0x00000007ff0b7e24 */ /* 0x000fc4000f8e00ff */
[----:B------:R-:W-:Y:S02]  /*3730*/  IMAD.MOV.U32 R8, RZ, RZ, 0x70 ;  /* 0x00000070ff087424 */ /* 0x000fe400078e00ff */
[----:B------:R-:W-:Y:S02]  /*3740*/  IMAD.MOV.U32 R12, RZ, RZ, 0x1 ;  /* 0x00000001ff0c7424 */ /* 0x000fe400078e00ff */
[----:B--2---:R-:W-:-:S07]  /*3750*/  IMAD.MOV.U32 R13, RZ, RZ, RZ ;  /* 0x000000ffff0d7224 */ /* 0x004fce00078e00ff */
[----:B------:R-:W-:-:S07]  /*3760*/  LEPC R20, `(.L_x_41) ;  /* 0x000000001014794e */ /* 0x000fce0000000000 */
[----:B-1-3-5:R-:W-:Y:S05]  /*3770*/  CALL.ABS.NOINC R14 ;  /* 0x000000000e007343 */ /* 0x02afea0003c00000 */
.L_x_41:
[----:B------:R-:W-:-:S04]  /*3780*/  UIADD3 UR4, UR50, 0x4100, URZ ;  /* 0x0000410032047890 */ /* 0x000fc8000fffe03f */
[----:B------:R-:W-:-:S06]  /*3790*/  ULOP3.LUT UP0, URZ, UR4, 0x9f, URZ, 0xc0, !UPT ;  /* 0x0000009f043f7892 */ /* 0x000fcc000f80c03f */
[----:B------:R-:W-:-:S13]  /*37a0*/  PLOP3.LUT P0, PT, PT, PT, UP0, 0x80, 0x0 ;  /* 0x000000000000781c */ /* 0x000fda0003f0f008 */
[----:B------:R-:W-:Y:S05]  /*37b0*/  @!P0 BRA `(.L_x_42) ;  /* 0x0000000000408947 */ /* 0x000fea0003800000 */
[----:B--2---:R-:W-:Y:S01]  /*37c0*/  MOV R0, 0x0 ;  /* 0x0000000000007802 */ /* 0x004fe20000000f00 */
[----:B------:R-:W-:Y:S01]  /*37d0*/  ULDC.64 UR4, c[0x4][0x70] ;  /* 0x01001c0000047ab9 */ /* 0x000fe20000000a00 */
[----:B------:R-:W-:Y:S01]  /*37e0*/  ULDC.64 UR6, c[0x4][0x78] ;  /* 0x01001e0000067ab9 */ /* 0x000fe20000000a00 */
[----:B------:R-:W-:Y:S01]  /*37f0*/  MOV R4, UR4 ;  /* 0x0000000400047c02 */ /* 0x000fe20008000f00 */
[----:B------:R2:W3:Y:S01]  /*3800*/  LDC.64 R14, c[0x4][R0] ;  /* 0x01000000000e7b82 */ /* 0x0004e20000000a00 */
[----:B------:R-:W-:Y:S01]  /*3810*/  IMAD.U32 R5, RZ, RZ, UR5 ;  /* 0x00000005ff057e24 */ /* 0x000fe2000f8e00ff */
[----:B------:R-:W-:Y:S01]  /*3820*/  ULDC.64 UR4, c[0x4][0x10] ;  /* 0x0100040000047ab9 */ /* 0x000fe20000000a00 */
[----:B------:R-:W-:Y:S01]  /*3830*/  IMAD.U32 R6, RZ, RZ, UR6 ;  /* 0x00000006ff067e24 */ /* 0x000fe2000f8e00ff */
[----:B------:R-:W-:Y:S01]  /*3840*/  MOV R12, 0x1 ;  /* 0x00000001000c7802 */ /* 0x000fe20000000f00 */
[----:B------:R-:W-:Y:S02]  /*3850*/  IMAD.U32 R7, RZ, RZ, UR7 ;  /* 0x00000007ff077e24 */ /* 0x000fe4000f8e00ff */
[----:B------:R-:W-:-:S02]  /*3860*/  IMAD.U32 R10, RZ, RZ, UR4 ;  /* 0x00000004ff0a7e24 */ /* 0x000fc4000f8e00ff */
[----:B------:R-:W-:Y:S02]  /*3870*/  IMAD.U32 R11, RZ, RZ, UR5 ;  /* 0x00000005ff0b7e24 */ /* 0x000fe4000f8e00ff */
[----:B------:R-:W-:Y:S02]  /*3880*/  IMAD.MOV.U32 R8, RZ, RZ, 0x70 ;  /* 0x00000070ff087424 */ /* 0x000fe400078e00ff */
[----:B--2---:R-:W-:-:S07]  /*3890*/  IMAD.MOV.U32 R13, RZ, RZ, RZ ;  /* 0x000000ffff0d7224 */ /* 0x004fce00078e00ff */
[----:B------:R-:W-:-:S07]  /*38a0*/  LEPC R20, `(.L_x_42) ;  /* 0x000000001014794e */ /* 0x000fce0000000000 */
[----:B-1-3-5:R-:W-:Y:S05]  /*38b0*/  CALL.ABS.NOINC R14 ;  /* 0x000000000e007343 */ /* 0x02afea0003c00000 */
.L_x_42:
[----:B------:R-:W3:Y:S02]  /*38c0*/  LDC.64 R8, c[0x0][0x590] ;  /* 0x00016400ff087b82 */ /* 0x000ee40000000a00 */
[----:B---3--:R-:W-:-:S04]  /*38d0*/  ISETP.NE.U32.AND P0, PT, R8, RZ, PT ;  /* 0x000000ff0800720c */ /* 0x008fc80003f05070 */
[----:B------:R-:W-:-:S13]  /*38e0*/  ISETP.NE.AND.EX P0, PT, R9, RZ, PT, P0 ;  /* 0x000000ff0900720c */ /* 0x000fda0003f05300 */
[----:B------:R-:W-:Y:S05]  /*38f0*/  @!P0 BRA `(.L_x_43) ;  /* 0x0000000000348947 */ /* 0x000fea0003800000 */
[----:B------:R-:W-:Y:S02]  /*3900*/  ULDC.64 UR4, c[0x0][0x588] ;  /* 0x0001620000047ab9 */ /* 0x000fe40000000a00 */
[----:B------:R-:W-:-:S04]  /*3910*/  ISETP.NE.U32.AND P1, PT, RZ, UR4, PT ;  /* 0x00000004ff007c0c */ /* 0x000fc8000bf25070 */
[----:B------:R-:W-:-:S13]  /*3920*/  ISETP.NE.AND.EX P1, PT, RZ, UR5, PT, P1 ;  /* 0x00000005ff007c0c */ /* 0x000fda000bf25310 */
[----:B------:R-:W-:Y:S05]  /*3930*/  @!P1 BRA `(.L_x_44) ;  /* 0x0000000000189947 */ /* 0x000fea0003800000 */
[----:B------:R-:W3:Y:S01]  /*3940*/  LDC.64 R4, c[0x0][0x588] ;  /* 0x00016200ff047b82 */ /* 0x000ee20000000a00 */
[----:B------:R-:W-:-:S04]  /*3950*/  IMAD R3, R8, UR47, RZ ;  /* 0x0000002f08037c24 */ /* 0x000fc8000f8e02ff */
[----:B---3--:R-:W-:-:S05]  /*3960*/  IMAD.WIDE R4, R3, 0x4, R4 ;  /* 0x0000000403047825 */ /* 0x008fca00078e0204 */
[----:B-----5:R3:W5:Y:S01]  /*3970*/  LDG.E R90, desc[UR40][R4.64] ;  /* 0x00000028045a7981 */ /* 0x020762000c1e1900 */
[----:B------:R-:W-:Y:S01]  /*3980*/  IMAD.MOV.U32 R88, RZ, RZ, 0x1 ;  /* 0x00000001ff587424 */ /* 0x000fe200078e00ff */
[----:B------:R-:W-:Y:S06]  /*3990*/  BRA `(.L_x_43) ;  /* 0x00000000000c7947 */ /* 0x000fec0003800000 */
.L_x_44:
[----:B------:R-:W-:Y:S01]  /*39a0*/  ULDC UR4, c[0x0][0x580] ;  /* 0x0001600000047ab9 */ /* 0x000fe20000000800 */
[----:B------:R-:W-:Y:S02]  /*39b0*/  IMAD.MOV.U32 R88, RZ, RZ, 0x1 ;  /* 0x00000001ff587424 */ /* 0x000fe400078e00ff */
[----:B-----5:R-:W-:-:S07]  /*39c0*/  IMAD.U32 R90, RZ, RZ, UR4 ;  /* 0x00000004ff5a7e24 */ /* 0x020fce000f8e00ff */
.L_x_43:
[----:B------:R-:W4:Y:S02]  /*39d0*/  LDC.64 R6, c[0x0][0x5b0] ;  /* 0x00016c00ff067b82 */ /* 0x000f240000000a00 */
[----:B----4-:R-:W-:-:S04]  /*39e0*/  ISETP.NE.U32.AND P1, PT, R6, RZ, PT ;  /* 0x000000ff0600720c */ /* 0x010fc80003f25070 */
[----:B------:R-:W-:-:S13]  /*39f0*/  ISETP.NE.AND.EX P1, PT, R7, RZ, PT, P1 ;  /* 0x000000ff0700720c */ /* 0x000fda0003f25310 */
[----:B------:R-:W-:Y:S05]  /*3a00*/  @!P1 BRA `(.L_x_45) ;  /* 0x00000000002c9947 */ /* 0x000fea0003800000 */
[----:B------:R-:W-:Y:S02]  /*3a10*/  ULDC.64 UR4, c[0x0][0x5a8] ;  /* 0x00016a0000047ab9 */ /* 0x000fe40000000a00 */
[----:B------:R-:W-:-:S04]  /*3a20*/  ISETP.NE.U32.AND P1, PT, RZ, UR4, PT ;  /* 0x00000004ff007c0c */ /* 0x000fc8000bf25070 */
[----:B------:R-:W-:-:S13]  /*3a30*/  ISETP.NE.AND.EX P1, PT, RZ, UR5, PT, P1 ;  /* 0x00000005ff007c0c */ /* 0x000fda000bf25310 */
[----:B------:R-:W-:Y:S05]  /*3a40*/  @!P1 BRA `(.L_x_46) ;  /* 0x0000000000149947 */ /* 0x000fea0003800000 */
[----:B---3--:R-:W3:Y:S01]  /*3a50*/  LDC.64 R4, c[0x0][0x5a8] ;  /* 0x00016a00ff047b82 */ /* 0x008ee20000000a00 */
[----:B------:R-:W-:-:S04]  /*3a60*/  IMAD R3, R6, UR47, RZ ;  /* 0x0000002f06037c24 */ /* 0x000fc8000f8e02ff */
[----:B---3--:R-:W-:-:S05]  /*3a70*/  IMAD.WIDE R4, R3, 0x4, R4 ;  /* 0x0000000403047825 */ /* 0x008fca00078e0204 */
[----:B-1---5:R4:W5:Y:S01]  /*3a80*/  LDG.E R91, desc[UR40][R4.64] ;  /* 0x00000028045b7981 */ /* 0x022962000c1e1900 */
[----:B------:R-:W-:Y:S05]  /*3a90*/  BRA `(.L_x_45) ;  /* 0x0000000000087947 */ /* 0x000fea0003800000 */
.L_x_46:
[----:B------:R-:W-:Y:S02]  /*3aa0*/  ULDC UR4, c[0x0][0x5a0] ;  /* 0x0001680000047ab9 */ /* 0x000fe40000000800 */
[----:B-1---5:R-:W-:-:S07]  /*3ab0*/  IMAD.U32 R91, RZ, RZ, UR4 ;  /* 0x00000004ff5b7e24 */ /* 0x022fce000f8e00ff */
.L_x_45:
[----:B------:R-:W-:Y:S01]  /*3ac0*/  ULDC.64 UR4, c[0x0][0x588] ;  /* 0x0001620000047ab9 */ /* 0x000fe20000000a00 */
[----:B------:R-:W-:Y:S01]  /*3ad0*/  ISETP.NE.U32.AND P1, PT, R8, RZ, PT ;  /* 0x000000ff0800720c */ /* 0x000fe20003f25070 */
[----:B------:R-:W-:Y:S02]  /*3ae0*/  UISETP.NE.U32.AND UP0, UPT, UR4, URZ, UPT ;  /* 0x0000003f0400728c */ /* 0x000fe4000bf05070 */
[----:B------:R-:W-:Y:S02]  /*3af0*/  ISETP.NE.U32.AND P4, PT, RZ, UR4, PT ;  /* 0x00000004ff007c0c */ /* 0x000fe4000bf85070 */
[----:B------:R-:W-:Y:S01]  /*3b00*/  ISETP.NE.AND.EX P1, PT, R9, RZ, PT, P1 ;  /* 0x000000ff0900720c */ /* 0x000fe20003f25310 */
[----:B------:R-:W-:Y:S02]  /*3b10*/  UISETP.NE.AND.EX UP0, UPT, UR5, URZ, UPT, UP0 ;  /* 0x0000003f0500728c */ /* 0x000fe4000bf05300 */
[----:B------:R-:W-:Y:S02]  /*3b20*/  ISETP.NE.AND.EX P4, PT, RZ, UR5, PT, P4 ;  /* 0x00000005ff007c0c */ /* 0x000fe4000bf85340 */
[----:B------:R-:W-:-:S02]  /*3b30*/  PLOP3.LUT P3, PT, PT, PT, PT, 0x8, 0x0 ;  /* 0x000000000000781c */ /* 0x000fc40003f6e170 */
[----:B------:R-:W-:-:S04]  /*3b40*/  PLOP3.LUT P2, PT, PT, PT, UP0, 0x80, 0x0 ;  /* 0x000000000000781c */ /* 0x000fc80003f4f008 */
[----:B------:R-:W-:-:S05]  /*3b50*/  PLOP3.LUT P2, PT, P2, PT, PT, 0x8, 0x0 ;  /* 0x000000000000781c */ /* 0x000fca000174e170 */
[----:B------:R-:W-:Y:S08]  /*3b60*/  @P4 BRA P1, `(.L_x_47) ;  /* 0x0000000000244947 */ /* 0x000ff00000800000 */
[----:B------:R-:W-:Y:S04]  /*3b70*/  BSSY B0, `(.L_x_47) ;  /* 0x0000008000007945 */ /* 0x000fe80003800000 */
[----:B------:R-:W-:Y:S05]  /*3b80*/  @!P0 BRA `(.L_x_48) ;  /* 0x0000000000148947 */ /* 0x000fea0003800000 */
[----:B------:R-:W-:Y:S02]  /*3b90*/  LOP3.LUT P1, RZ, R88, 0xff, RZ, 0xc0, !PT ;  /* 0x000000ff58ff7812 */ /* 0x000fe4000782c0ff */
[----:B------:R-:W-:-:S11]  /*3ba0*/  PLOP3.LUT P3, PT, P2, PT, PT, 0x80, 0x0 ;  /* 0x000000000000781c */ /* 0x000fd6000176f070 */
[----:B------:R-:W-:Y:S05]  /*3bb0*/  @!P1 BRA `(.L_x_49) ;  /* 0x00000000000c9947 */ /* 0x000fea0003800000 */
[----:B-----5:R-:W-:Y:S01]  /*3bc0*/  FSETP.EQ.AND P3, PT, R90, RZ, PT ;  /* 0x000000ff5a00720b */ /* 0x020fe20003f62000 */
[----:B------:R-:W-:-:S12]  /*3bd0*/  BRA `(.L_x_49) ;  /* 0x0000000000047947 */ /* 0x000fd80003800000 */
.L_x_48:
[----:B-----5:R-:W-:-:S13]  /*3be0*/  FSETP.EQ.AND P3, PT, R90, RZ, PT ;  /* 0x000000ff5a00720b */ /* 0x020fda0003f62000 */
.L_x_49:
[----:B------:R-:W-:Y:S05]  /*3bf0*/  BSYNC B0 ;  /* 0x0000000000007941 */ /* 0x000fea0003800000 */
.L_x_47:
[----:B------:R-:W-:Y:S04]  /*3c00*/  BSSY B0, `(.L_x_50) ;  /* 0x0000007000007945 */ /* 0x000fe80003800000 */
[----:B------:R-:W-:Y:S05]  /*3c10*/  @!P0 BRA `(.L_x_51) ;  /* 0x0000000000108947 */ /* 0x000fea0003800000 */
[----:B------:R-:W-:-:S13]  /*3c20*/  LOP3.LUT P0, RZ, R88, 0xff, RZ, 0xc0, !PT ;  /* 0x000000ff58ff7812 */ /* 0x000fda000780c0ff */
[----:B------:R-:W-:Y:S05]  /*3c30*/  @!P0 BRA `(.L_x_52) ;  /* 0x00000000000c8947 */ /* 0x000fea0003800000 */
[----:B-----5:R-:W-:Y:S01]  /*3c40*/  FSETP.EQ.AND P2, PT, R90, RZ, PT ;  /* 0x000000ff5a00720b */ /* 0x020fe20003f42000 */
[----:B------:R-:W-:-:S12]  /*3c50*/  BRA `(.L_x_52) ;  /* 0x0000000000047947 */ /* 0x000fd80003800000 */
.L_x_51:
[----:B-----5:R-:W-:-:S13]  /*3c60*/  FSETP.EQ.AND P2, PT, R90, RZ, PT ;  /* 0x000000ff5a00720b */ /* 0x020fda0003f42000 */
.L_x_52:
[----:B------:R-:W-:Y:S05]  /*3c70*/  BSYNC B0 ;  /* 0x0000000000007941 */ /* 0x000fea0003800000 */
.L_x_50:
[----:B------:R-:W-:Y:S01]  /*3c80*/  BSSY B0, `(.L_x_53) ;  /* 0x0000041000007945 */ /* 0x000fe20003800000 */
[----:B---34-:R-:W-:Y:S01]  /*3c90*/  CS2R R4, SRZ ;  /* 0x0000000000047805 */ /* 0x018fe2000001ff00 */
[----:B------:R-:W-:Y:S01]  /*3ca0*/  IMAD.MOV.U32 R3, RZ, RZ, RZ ;  /* 0x000000ffff037224 */ /* 0x000fe200078e00ff */
[----:B--2---:R-:W-:Y:S01]  /*3cb0*/  MOV R0, RZ ;  /* 0x000000ff00007202 */ /* 0x004fe20000000f00 */
[----:B------:R-:W-:Y:S06]  /*3cc0*/  @P3 BRA `(.L_x_54) ;  /* 0x0000000000f03947 */ /* 0x000fec0003800000 */
[----:B------:R-:W-:-:S13]  /*3cd0*/  ISETP.NE.AND P1, PT, R89, 0x3, PT ;  /* 0x000000035900780c */ /* 0x000fda0003f25270 */
[----:B------:R-:W-:Y:S05]  /*3ce0*/  @!P1 BRA `(.L_x_55) ;  /* 0x0000000000049947 */ /* 0x000fea0003800000 */
[----:B------:R-:W-:Y:S01]  /*3cf0*/  BPT.TRAP 0x1 ;  /* 0x000000040000795c */ /* 0x000fe20000300000 */
.L_x_55:
[----:B------:R-:W-:Y:S01]  /*3d00*/  LEA R13, R93, UR50, 0x3 ;  /* 0x000000325d0d7c11 */ /* 0x000fe2000f8e18ff */
[----:B------:R-:W-:Y:S01]  /*3d10*/  BSSY B1, `(.L_x_56) ;  /* 0x0000005000017945 */ /* 0x000fe20003800000 */
[----:B------:R-:W-:Y:S02]  /*3d20*/  SHF.L.U32 R0, R92, 0x1f, RZ ;  /* 0x0000001f5c007819 */ /* 0x000fe400000006ff */
[----:B------:R-:W-:Y:S02]  /*3d30*/  CS2R R4, SRZ ;  /* 0x0000000000047805 */ /* 0x000fe4000001ff00 */
[----:B------:R-:W2:Y:S02]  /*3d40*/  SYNCS.PHASECHK.TRANS64.TRYWAIT P0, [R13+URZ+0xa0], R0 ;  /* 0x0000a0000d0075a7 */ /* 0x000ea4000800017f */
[----:B--2---:R-:W-:Y:S05]  /*3d50*/  @!P0 BRA `(.L_x_57) ;  /* 0x0000005400d48947 */ /* 0x004fea0003800000 */
.L_x_178:
[----:B------:R-:W-:Y:S05]  /*3d60*/  BSYNC B1 ;  /* 0x0000000000017941 */ /* 0x000fea0003800000 */
.L_x_56:
[----:B------:R-:W-:Y:S01]  /*3d70*/  BSSY B1, `(.L_x_58) ;  /* 0x0000020000017945 */ /* 0x000fe20003800000 */
[----:B------:R-:W-:Y:S02]  /*3d80*/  IMAD.MOV.U32 R3, RZ, RZ, RZ ;  /* 0x000000ffff037224 */ /* 0x000fe400078e00ff */
[----:B--2---:R-:W-:Y:S01]  /*3d90*/  IMAD.MOV.U32 R0, RZ, RZ, RZ ;  /* 0x000000ffff007224 */ /* 0x004fe200078e00ff */
[----:B------:R-:W-:Y:S06]  /*3da0*/  @P2 BRA `(.L_x_59) ;  /* 0x0000000000702947 */ /* 0x000fec0003800000 */
[C---:B------:R-:W-:Y:S02]  /*3db0*/  IMAD.SHL.U32 R0, R18.reuse, 0x10, RZ ;  /* 0x0000001012007824 */ /* 0x040fe400078e00ff */
[C---:B------:R-:W-:Y:S02]  /*3dc0*/  IMAD.SHL.U32 R3, R18.reuse, 0x2, RZ ;  /* 0x0000000212037824 */ /* 0x040fe400078e00ff */
[----:B------:R-:W-:Y:S01]  /*3dd0*/  IMAD.SHL.U32 R5, R18, 0x8, RZ ;  /* 0x0000000812057824 */ /* 0x000fe200078e00ff */
[----:B------:R-:W-:-:S04]  /*3de0*/  LOP3.LUT R0, R0, 0xe00, RZ, 0xc0, !PT ;  /* 0x00000e0000007812 */ /* 0x000fc800078ec0ff */
[----:B------:R-:W-:Y:S02]  /*3df0*/  LOP3.LUT R7, R5, 0x80, RZ, 0xc0, !PT ;  /* 0x0000008005077812 */ /* 0x000fe400078ec0ff */
[----:B------:R-:W-:Y:S02]  /*3e00*/  LOP3.LUT R0, R0, 0x6, R3, 0xf8, !PT ;  /* 0x0000000600007812 */ /* 0x000fe400078ef803 */
[--C-:B------:R-:W-:Y:S02]  /*3e10*/  LOP3.LUT R7, R7, 0x10, R18.reuse, 0xf8, !PT ;  /* 0x0000001007077812 */ /* 0x100fe400078ef812 */
[----:B------:R-:W-:Y:S02]  /*3e20*/  LOP3.LUT R0, R0, 0x60, R5, 0xf8, !PT ;  /* 0x0000006000007812 */ /* 0x000fe400078ef805 */
[----:B------:R-:W-:Y:S02]  /*3e30*/  SHF.R.U32.HI R3, RZ, 0x4, R18 ;  /* 0x00000004ff037819 */ /* 0x000fe40000011612 */
[----:B------:R-:W-:-:S02]  /*3e40*/  LOP3.LUT R0, R0, R7, RZ, 0xfc, !PT ;  /* 0x0000000700007212 */ /* 0x000fc400078efcff */
[----:B------:R-:W-:-:S03]  /*3e50*/  LOP3.LUT P0, RZ, R3, 0x1, RZ, 0xc0, !PT ;  /* 0x0000000103ff7812 */ /* 0x000fc6000780c0ff */
[----:B------:R-:W-:-:S05]  /*3e60*/  IMAD R0, R93, 0x1000, R0 ;  /* 0x000010005d007824 */ /* 0x000fca00078e0200 */
[----:B------:R-:W-:Y:S01]  /*3e70*/  IADD3 R3, R0, UR50, RZ ;  /* 0x0000003200037c10 */ /* 0x000fe2000fffe0ff */
[----:B------:R-:W-:Y:S04]  /*3e80*/  LDS.U16 R5, [R0+UR50+0x208] ;  /* 0x0002083200057984 */ /* 0x000fe80008000400 */
[C---:B------:R-:W-:Y:S01]  /*3e90*/  VIADD R4, R3.reuse, 0x100 ;  /* 0x0000010003047836 */ /* 0x040fe20000000000 */
[----:B------:R-:W-:Y:S01]  /*3ea0*/  LDS.U16 R6, [R0+UR50+0x108] ;  /* 0x0001083200067984 */ /* 0x000fe20008000400 */
[----:B------:R-:W-:Y:S02]  /*3eb0*/  VIADD R7, R3, 0x110 ;  /* 0x0000011003077836 */ /* 0x000fe40000000000 */
[----:B------:R-:W-:Y:S01]  /*3ec0*/  @P0 VIADD R7, R4, 0xfffffff0 ;  /* 0xfffffff004070836 */ /* 0x000fe20000000000 */
[----:B------:R-:W-:Y:S04]  /*3ed0*/  LDS.U16 R3, [R0+UR50+0x200] ;  /* 0x0002003200037984 */ /* 0x000fe80008000400 */
[----:B------:R-:W2:Y:S04]  /*3ee0*/  LDS.U16 R4, [R0+UR50+0x100] ;  /* 0x0001003200047984 */ /* 0x000ea80008000400 */
[----:B------:R-:W-:Y:S04]  /*3ef0*/  LDS.U16 R8, [R7+0x100] ;  /* 0x0001000007087984 */ /* 0x000fe80000000400 */
[----:B------:R-:W3:Y:S04]  /*3f00*/  LDS.U16 R9, [R7] ;  /* 0x0000000007097984 */ /* 0x000ee80000000400 */
[----:B------:R-:W-:Y:S04]  /*3f10*/  LDS.U16 R10, [R7+0x108] ;  /* 0x00010800070a7984 */ /* 0x000fe80000000400 */
[----:B------:R-:W4:Y:S01]  /*3f20*/  LDS.U16 R11, [R7+0x8] ;  /* 0x00000800070b7984 */ /* 0x000f220000000400 */
[----:B--2---:R-:W-:-:S02]  /*3f30*/  PRMT R0, R4, 0x5410, R3 ;  /* 0x0000541004007816 */ /* 0x004fc40000000003 */
[----:B------:R-:W-:Y:S02]  /*3f40*/  PRMT R3, R6, 0x5410, R5 ;  /* 0x0000541006037816 */ /* 0x000fe40000000005 */
[----:B---3--:R-:W-:Y:S02]  /*3f50*/  PRMT R4, R9, 0x5410, R8 ;  /* 0x0000541009047816 */ /* 0x008fe40000000008 */
[----:B----4-:R-:W-:-:S07]  /*3f60*/  PRMT R5, R11, 0x5410, R10 ;  /* 0x000054100b057816 */ /* 0x010fce000000000a */
.L_x_59:
[----:B------:R-:W-:Y:S05]  /*3f70*/  BSYNC B1 ;  /* 0x0000000000017941 */ /* 0x000fea0003800000 */
.L_x_58:
[----:B------:R-:W-:Y:S01]  /*3f80*/  @!PT LDS RZ, [RZ] ;  /* 0x00000000fffff984 */ /* 0x000fe20000000800 */
[----:B------:R-:W-:Y:S01]  /*3f90*/  @!PT LDS RZ, [RZ] ;  /* 0x00000000fffff984 */ /* 0x000fe20000000800 */
[----:B------:R-:W-:Y:S01]  /*3fa0*/  @!PT LDS RZ, [RZ] ;  /* 0x00000000fffff984 */ /* 0x000fe20000000800 */
[----:B------:R-:W-:Y:S01]  /*3fb0*/  @!PT LDS RZ, [RZ] ;  /* 0x00000000fffff984 */ /* 0x000fe20000000800 */
[----:B------:R2:W-:Y:S06]  /*3fc0*/  MEMBAR.ALL.CTA ;  /* 0x0000000000007992 */ /* 0x0005ec0000008000 */
[----:B--2---:R-:W2:Y:S01]  /*3fd0*/  FENCE.VIEW.ASYNC.S ;  /* 0x00000000000073c6 */ /* 0x004ea20000000000 */
[----:B------:R-:W-:Y:S05]  /*3fe0*/  @!P1 BRA `(.L_x_60) ;  /* 0x0000000000049947 */ /* 0x000fea0003800000 */
[----:B------:R-:W-:Y:S01]  /*3ff0*/  BPT.TRAP 0x1 ;  /* 0x000000040000795c */ /* 0x000fe20000300000 */
.L_x_60:
[----:B------:R-:W3:Y:S01]  /*4000*/  S2R R7, SR_CgaCtaId ;  /* 0x0000000000077919 */ /* 0x000ee20000008800 */
[----:B------:R-:W-:Y:S02]  /*4010*/  VIADD R6, R13, 0xc0 ;  /* 0x000000c00d067836 */ /* 0x000fe40000000000 */
[----:B------:R-:W-:-:S05]  /*4020*/  VIADD R93, R93, 0x1 ;  /* 0x000000015d5d7836 */ /* 0x000fca0000000000 */
[----:B------:R-:W-:-:S04]  /*4030*/  ISETP.NE.AND P0, PT, R93, 0x4, PT ;  /* 0x000000045d00780c */ /* 0x000fc80003f05270 */
[----:B------:R-:W-:Y:S02]  /*4040*/  SEL R93, R93, RZ, P0 ;  /* 0x000000ff5d5d7207 */ /* 0x000fe40000000000 */
[----:B---3--:R-:W-:Y:S02]  /*4050*/  PRMT R6, R7, 0x654, R6 ;  /* 0x0000065407067816 */ /* 0x008fe40000000006 */
[----:B------:R-:W-:Y:S02]  /*4060*/  SEL R7, RZ, 0x1, P0 ;  /* 0x00000001ff077807 */ /* 0x000fe40000000000 */
[----:B--2---:R2:W-:Y:S02]  /*4070*/  SYNCS.ARRIVE.TRANS64.RED.A1T0 RZ, [R6+URZ], RZ ;  /* 0x000000ff06ff79a7 */ /* 0x0045e4000810043f */
[----:B------:R-:W-:-:S07]  /*4080*/  LOP3.LUT R92, R92, R7, RZ, 0x3c, !PT ;  /* 0x000000075c5c7212 */ /* 0x000fce00078e3cff */
.L_x_54:
[----:B------:R-:W-:Y:S05]  /*4090*/  BSYNC B0 ;  /* 0x0000000000007941 */ /* 0x000fea0003800000 */
.L_x_53:
[-C--:B--2---:R-:W-:Y:S01]  /*40a0*/  F2FP.F16.E4M3.UNPACK_B R6, R0.reuse ;  /* 0x00000000ff06723e */ /* 0x084fe200020006ff */
[C---:B-----5:R-:W-:Y:S01]  /*40b0*/  FMUL R157, R91.reuse, R157 ;  /* 0x0000009d5b9d7220 */ /* 0x060fe20000400000 */
[----:B------:R-:W-:Y:S01]  /*40c0*/  F2FP.F16.E4M3.UNPACK_B R7, R0.H1 ;  /* 0x00000000ff07723e */ /* 0x000fe200030006ff */
[C---:B------:R-:W-:Y:S01]  /*40d0*/  FMUL R154, R91.reuse, R154 ;  /* 0x0000009a5b9a7220 */ /* 0x040fe20000400000 */
[----:B------:R-:W-:Y:S01]  /*40e0*/  SHF.R.U32.HI R8, RZ, 0x4, R18 ;  /* 0x00000004ff087819 */ /* 0x000fe20000011612 */
[----:B------:R-:W-:Y:S02]  /*40f0*/  HADD2.F32 R9, -RZ, R6.H0_H0 ;  /* 0x20000006ff097230 */ /* 0x000fe40000004100 */
[----:B------:R-:W-:Y:S01]  /*4100*/  FMUL R13, R91, R156 ;  /* 0x0000009c5b0d7220 */ /* 0x000fe20000400000 */
[--C-:B------:R-:W-:Y:S01]  /*4110*/  HADD2.F32 R11, -RZ, R7.reuse.H0_H0 ;  /* 0x20000007ff0b7230 */ /* 0x100fe20000004100 */
[----:B------:R-:W-:Y:S01]  /*4120*/  LOP3.LUT P1, RZ, R8, 0x1, RZ, 0xc0, !PT ;  /* 0x0000000108ff7812 */ /* 0x000fe2000782c0ff */
[----:B------:R-:W-:-:S02]  /*4130*/  HADD2.F32 R7, -RZ, R7.H1_H1 ;  /* 0x30000007ff077230 */ /* 0x000fc40000004100 */
[C---:B------:R-:W-:Y:S01]  /*4140*/  FFMA R157, R90.reuse, R9, R157 ;  /* 0x000000095a9d7223 */ /* 0x040fe2000000009d */
[----:B------:R-:W-:Y:S02]  /*4150*/  HADD2.F32 R9, -RZ, R6.H1_H1 ;  /* 0x30000006ff097230 */ /* 0x000fe40000004100 */
[C---:B------:R-:W-:Y:S01]  /*4160*/  FMUL R8, R91.reuse, R155 ;  /* 0x0000009b5b087220 */ /* 0x040fe20000400000 */
[----:B------:R-:W-:Y:S01]  /*4170*/  F2FP.F16.E4M3.UNPACK_B R6, R3 ;  /* 0x00000003ff06723e */ /* 0x000fe200020006ff */
[C---:B------:R-:W-:Y:S01]  /*4180*/  FFMA R15, R90.reuse, R7, R154 ;  /* 0x000000075a0f7223 */ /* 0x040fe2000000009a */
[----:B------:R-:W-:Y:S01]  /*4190*/  F2FP.F16.E4M3.UNPACK_B R7, R3.H1 ;  /* 0x00000003ff07723e */ /* 0x000fe200030006ff */
[C---:B------:R-:W-:Y:S01]  /*41a0*/  FFMA R10, R90.reuse, R9, R13 ;  /* 0x000000095a0a7223 */ /* 0x040fe2000000000d */
[----:B------:R-:W-:Y:S01]  /*41b0*/  FFMA R12, R90, R11, R8 ;  /* 0x0000000b5a0c7223 */ /* 0x000fe20000000008 */
[--C-:B------:R-:W-:Y:S02]  /*41c0*/  HADD2.F32 R9, -RZ, R6.reuse.H0_H0 ;  /* 0x20000006ff097230 */ /* 0x100fe40000004100 */
[----:B------:R-:W-:Y:S01]  /*41d0*/  FMUL R153, R91, R153 ;  /* 0x000000995b997220 */ /* 0x000fe20000400000 */
[----:B------:R-:W-:-:S02]  /*41e0*/  HADD2.F32 R11, -RZ, R6.H1_H1 ;  /* 0x30000006ff0b7230 */ /* 0x000fc40000004100 */
[C---:B------:R-:W-:Y:S01]  /*41f0*/  FMUL R152, R91.reuse, R152 ;  /* 0x000000985b987220 */ /* 0x040fe20000400000 */
[--C-:B------:R-:W-:Y:S01]  /*4200*/  HADD2.F32 R13, -RZ, R7.reuse.H0_H0 ;  /* 0x20000007ff0d7230 */ /* 0x100fe20000004100 */
[----:B------:R-:W-:Y:S01]  /*4210*/  F2FP.F16.E4M3.UNPACK_B R6, R4 ;  /* 0x00000004ff06723e */ /* 0x000fe200020006ff */
[C---:B------:R-:W-:Y:S01]  /*4220*/  FMUL R8, R91.reuse, R151 ;  /* 0x000000975b087220 */ /* 0x040fe20000400000 */
[C---:B------:R-:W-:Y:S01]  /*4230*/  FFMA R153, R90.reuse, R9, R153 ;  /* 0x000000095a997223 */ /* 0x040fe20000000099 */
[C---:B------:R-:W-:Y:S01]  /*4240*/  FFMA R152, R90.reuse, R11, R152 ;  /* 0x0000000b5a987223 */ /* 0x040fe20000000098 */
[----:B------:R-:W-:Y:S02]  /*4250*/  HADD2.F32 R7, -RZ, R7.H1_H1 ;  /* 0x30000007ff077230 */ /* 0x000fe40000004100 */
[----:B------:R-:W-:Y:S01]  /*4260*/  FFMA R14, R90, R13, R8 ;  /* 0x0000000d5a0e7223 */ /* 0x000fe20000000008 */
[--C-:B------:R-:W-:Y:S02]  /*4270*/  HADD2.F32 R9, -RZ, R6.reuse.H0_H0 ;  /* 0x20000006ff097230 */ /* 0x100fe40000004100 */
[----:B------:R-:W-:Y:S01]  /*4280*/  FMUL R13, R91, R150 ;  /* 0x000000965b0d7220 */ /* 0x000fe20000400000 */
[----:B------:R-:W-:-:S02]  /*4290*/  HADD2.F32 R11, -RZ, R6.H1_H1 ;  /* 0x30000006ff0b7230 */ /* 0x000fc40000004100 */
[C---:B------:R-:W-:Y:S01]  /*42a0*/  FMUL R20, R91.reuse, R149 ;  /* 0x000000955b147220 */ /* 0x040fe20000400000 */
[----:B------:R-:W-:Y:S01]  /*42b0*/  F2FP.F16.E4M3.UNPACK_B R6, R4.H1 ;  /* 0x00000004ff06723e */ /* 0x000fe200030006ff */
[C---:B------:R-:W-:Y:S01]  /*42c0*/  FFMA R21, R90.reuse, R7, R13 ;  /* 0x000000075a157223 */ /* 0x040fe2000000000d */
[C---:B------:R-:W-:Y:S01]  /*42d0*/  FMUL R147, R91.reuse, R147 ;  /* 0x000000935b937220 */ /* 0x040fe20000400000 */
[C---:B------:R-:W-:Y:S01]  /*42e0*/  FFMA R20, R90.reuse, R9, R20 ;  /* 0x000000095a147223 */ /* 0x040fe20000000014 */
[C---:B------:R-:W-:Y:S01]  /*42f0*/  FMUL R144, R91.reuse, R144 ;  /* 0x000000905b907220 */ /* 0x040fe20000400000 */
[--C-:B------:R-:W-:Y:S02]  /*4300*/  HADD2.F32 R7, -RZ, R6.reuse.H0_H0 ;  /* 0x20000006ff077230 */ /* 0x100fe40000004100 */
[C---:B------:R-:W-:Y:S01]  /*4310*/  FMUL R148, R91.reuse, R148 ;  /* 0x000000945b947220 */ /* 0x040fe20000400000 */
[----:B------:R-:W-:Y:S01]  /*4320*/  HADD2.F32 R9, -RZ, R6.H1_H1 ;  /* 0x30000006ff097230 */ /* 0x000fe20000004100 */
[-C--:B------:R-:W-:Y:S01]  /*4330*/  F2FP.F16.E4M3.UNPACK_B R6, R5.reuse.H1 ;  /* 0x00000005ff06723e */ /* 0x080fe200030006ff */
[----:B------:R-:W-:Y:S01]  /*4340*/  FMUL R142, R91, R142 ;  /* 0x0000008e5b8e7220 */ /* 0x000fe20000400000 */
[----:B------:R-:W-:Y:S01]  /*4350*/  F2FP.F16.E4M3.UNPACK_B R8, R5 ;  /* 0x00000005ff08723e */ /* 0x000fe200020006ff */
[C---:B------:R-:W-:Y:S01]  /*4360*/  FFMA R147, R90.reuse, R7, R147 ;  /* 0x000000075a937223 */ /* 0x040fe20000000093 */
[C---:B------:R-:W-:Y:S01]  /*4370*/  FFMA R144, R90.reuse, R9, R144 ;  /* 0x000000095a907223 */ /* 0x040fe20000000090 */
[----:B------:R-:W-:Y:S01]  /*4380*/  FFMA R25, R90, R11, R148 ;  /* 0x0000000b5a197223 */ /* 0x000fe20000000094 */
[--C-:B------:R-:W-:Y:S01]  /*4390*/  HADD2.F32 R7, -RZ, R6.reuse.H0_H0 ;  /* 0x20000006ff077230 */ /* 0x100fe20000004100 */
[C---:B------:R-:W-:Y:S01]  /*43a0*/  SHF.L.U32 R24, R18.reuse, 0x1, RZ ;  /* 0x0000000112187819 */ /* 0x040fe200000006ff */
[----:B------:R-:W-:Y:S01]  /*43b0*/  HADD2.F32 R9, -RZ, R6.H1_H1 ;  /* 0x30000006ff097230 */ /* 0x000fe20000004100 */
[----:B------:R-:W-:Y:S01]  /*43c0*/  LOP3.LUT R6, R18, 0xff, RZ, 0xc0, !PT ;  /* 0x000000ff12067812 */ /* 0x000fe200078ec0ff */
[----:B------:R-:W-:-:S02]  /*43d0*/  HADD2.F32 R11, -RZ, R8.H0_H0 ;  /* 0x20000008ff0b7230 */ /* 0x000fc40000004100 */
[C---:B------:R-:W-:Y:S01]  /*43e0*/  FMUL R146, R91.reuse, R146 ;  /* 0x000000925b927220 */ /* 0x040fe20000400000 */
[----:B------:R-:W-:Y:S02]  /*43f0*/  HADD2.F32 R13, -RZ, R8.H1_H1 ;  /* 0x30000008ff0d7230 */ /* 0x000fe40000004100 */
[C---:B------:R-:W-:Y:S01]  /*4400*/  FMUL R8, R91.reuse, R143 ;  /* 0x0000008f5b087220 */ /* 0x040fe20000400000 */
[----:B------:R-:W-:Y:S02]  /*4410*/  VIADD R6, R6, 0x1f ;  /* 0x0000001f06067836 */ /* 0x000fe40000000000 */
[C---:B------:R-:W-:Y:S01]  /*4420*/  FFMA R142, R90.reuse, R9, R142 ;  /* 0x000000095a8e7223 */ /* 0x040fe2000000008e */
[----:B------:R-:W-:Y:S01]  /*4430*/  FMUL R145, R91, R145 ;  /* 0x000000915b917220 */ /* 0x000fe20000400000 */
[----:B------:R-:W-:Y:S01]  /*4440*/  FFMA R8, R90, R11, R8 ;  /* 0x0000000b5a087223 */ /* 0x000fe20000000008 */
[----:B------:R-:W-:Y:S01]  /*4450*/  IMAD.SHL.U32 R11, R18, 0x10, RZ ;  /* 0x00000010120b7824 */ /* 0x000fe200078e00ff */
[----:B------:R-:W-:Y:S01]  /*4460*/  ISETP.GT.U32.AND P0, PT, R6, 0x3e, PT ;  /* 0x0000003e0600780c */ /* 0x000fe20003f04070 */
[----:B------:R-:W-:-:S02]  /*4470*/  IMAD.SHL.U32 R6, R18, 0x8, RZ ;  /* 0x0000000812067824 */ /* 0x000fc400078e00ff */
[C---:B------:R-:W-:Y:S01]  /*4480*/  FFMA R13, R90.reuse, R13, R146 ;  /* 0x0000000d5a0d7223 */ /* 0x040fe20000000092 */
[----:B------:R-:W-:Y:S01]  /*4490*/  FFMA R7, R90, R7, R145 ;  /* 0x000000075a077223 */ /* 0x000fe20000000091 */
[----:B------:R-:W-:Y:S02]  /*44a0*/  LOP3.LUT R11, R11, 0xe00, RZ, 0xc0, !PT ;  /* 0x00000e000b0b7812 */ /* 0x000fe400078ec0ff */
[----:B------:R-:W-:Y:S02]  /*44b0*/  LOP3.LUT R9, R6, 0x80, RZ, 0xc0, !PT ;  /* 0x0000008006097812 */ /* 0x000fe400078ec0ff */
[----:B------:R-:W-:Y:S02]  /*44c0*/  LOP3.LUT R11, R11, 0x6, R24, 0xf8, !PT ;  /* 0x000000060b0b7812 */ /* 0x000fe400078ef818 */
[----:B------:R-:W-:Y:S02]  /*44d0*/  F2FP.SATFINITE.RELU.E4M3.F32.PACK_AB_MERGE_C R157, R10, R157, RZ ;  /* 0x0000009d0a9d723e */ /* 0x000fe400048078ff */
[----:B------:R-:W-:-:S02]  /*44e0*/  LOP3.LUT R6, R11, 0x60, R6, 0xf8, !PT ;  /* 0x000000600b067812 */ /* 0x000fc400078ef806 */
[----:B------:R-:W-:Y:S01]  /*44f0*/  LOP3.LUT R11, R9, 0x10, R18, 0xf8, !PT ;  /* 0x00000010090b7812 */ /* 0x000fe200078ef812 */
[----:B------:R-:W-:Y:S01]  /*4500*/  IMAD.MOV.U32 R9, RZ, RZ, 0x10 ;  /* 0x00000010ff097424 */ /* 0x000fe200078e00ff */
[----:B------:R-:W-:Y:S02]  /*4510*/  F2FP.SATFINITE.RELU.E4M3.F32.PACK_AB_MERGE_C R10, R13, R8, RZ ;  /* 0x000000080d0a723e */ /* 0x000fe400048078ff */
[----:B------:R-:W-:Y:S02]  /*4520*/  F2FP.SATFINITE.RELU.E4M3.F32.PACK_AB_MERGE_C R15, R15, R12, RZ ;  /* 0x0000000c0f0f723e */ /* 0x000fe400048078ff */
[----:B------:R-:W-:Y:S02]  /*4530*/  F2FP.SATFINITE.RELU.E4M3.F32.PACK_AB_MERGE_C R153, R152, R153, RZ ;  /* 0x000000999899723e */ /* 0x000fe400048078ff */
[----:B------:R-:W-:Y:S02]  /*4540*/  F2FP.SATFINITE.RELU.E4M3.F32.PACK_AB_MERGE_C R21, R21, R14, RZ ;  /* 0x0000000e1515723e */ /* 0x000fe400048078ff */
[----:B------:R-:W-:-:S02]  /*4550*/  F2FP.SATFINITE.RELU.E4M3.F32.PACK_AB_MERGE_C R20, R25, R20, RZ ;  /* 0x000000141914723e */ /* 0x000fc400048078ff */
[----:B------:R-:W-:Y:S02]  /*4560*/  F2FP.SATFINITE.RELU.E4M3.F32.PACK_AB_MERGE_C R144, R144, R147, RZ ;  /* 0x000000939090723e */ /* 0x000fe400048078ff */
[----:B------:R-:W-:Y:S02]  /*4570*/  F2FP.SATFINITE.RELU.E4M3.F32.PACK_AB_MERGE_C R142, R142, R7, RZ ;  /* 0x000000078e8e723e */ /* 0x000fe400048078ff */
[----:B------:R-:W-:Y:S02]  /*4580*/  LOP3.LUT R6, R6, R11, RZ, 0xfc, !PT ;  /* 0x0000000b06067212 */ /* 0x000fe400078efcff */
[----:B------:R-:W-:Y:S01]  /*4590*/  SEL R8, R9, 0xfffffff0, !P1 ;  /* 0xfffffff009087807 */ /* 0x000fe20004800000 */
[----:B------:R-:W-:Y:S06]  /*45a0*/  @P0 BRA `(.L_x_61) ;  /* 0x0000000000040947 */ /* 0x000fec0003800000 */
[----:B------:R-:W-:-:S04]  /*45b0*/  DEPBAR.LE SB0, 0x1 ;  /* 0x000080400000791a */ /* 0x000fc80000000000 */
.L_x_61:
[----:B------:R-:W-:Y:S05]  /*45c0*/  WARPSYNC.ALL ;  /* 0x0000000000007948 */ /* 0x000fea0003800000 */
[----:B------:R-:W-:Y:S01]  /*45d0*/  BAR.SYNC.DEFER_BLOCKING 0x1, 0x100 ;  /* 0x0044000000007b1d */ /* 0x000fe20000010000 */
[----:B------:R-:W-:-:S04]  /*45e0*/  VIADD R7, R6, UR50 ;  /* 0x0000003206077c36 */ /* 0x000fc80008000000 */
[----:B------:R-:W-:Y:S01]  /*45f0*/  IMAD.IADD R7, R7, 0x1, R8 ;  /* 0x0000000107077824 */ /* 0x000fe200078e0208 */
[----:B------:R-:W-:Y:S01]  /*4600*/  BSSY B0, `(.L_x_62) ;  /* 0x0000016000007945 */ /* 0x000fe20003800000 */
[----:B------:R2:W-:Y:S04]  /*4610*/  STS.U16 [R6+UR50+0x4100], R157 ;  /* 0x0041009d06007988 */ /* 0x0005e80008000432 */
[----:B------:R2:W-:Y:S04]  /*4620*/  STS.U16 [R6+UR50+0x4200], R15 ;  /* 0x0042000f06007988 */ /* 0x0005e80008000432 */
[----:B------:R2:W-:Y:S04]  /*4630*/  STS.U16 [R6+UR50+0x4108], R153 ;  /* 0x0041089906007988 */ /* 0x0005e80008000432 */
[----:B------:R2:W-:Y:S04]  /*4640*/  STS.U16 [R6+UR50+0x4208], R21 ;  /* 0x0042081506007988 */ /* 0x0005e80008000432 */
[----:B------:R2:W-:Y:S04]  /*4650*/  STS.U16 [R7+0x4100], R20 ;  /* 0x0041001407007388 */ /* 0x0005e80000000400 */
[----:B------:R2:W-:Y:S04]  /*4660*/  STS.U16 [R7+0x4200], R144 ;  /* 0x0042009007007388 */ /* 0x0005e80000000400 */
[----:B------:R2:W-:Y:S04]  /*4670*/  STS.U16 [R7+0x4108], R10 ;  /* 0x0041080a07007388 */ /* 0x0005e80000000400 */
[----:B------:R2:W-:Y:S01]  /*4680*/  STS.U16 [R7+0x4208], R142 ;  /* 0x0042088e07007388 */ /* 0x0005e20000000400 */
[----:B------:R-:W-:Y:S01]  /*4690*/  @!PT LDS RZ, [RZ] ;  /* 0x00000000fffff984 */ /* 0x000fe20000000800 */
[----:B------:R-:W-:Y:S01]  /*46a0*/  @!PT LDS RZ, [RZ] ;  /* 0x00000000fffff984 */ /* 0x000fe20000000800 */
[----:B------:R-:W-:Y:S01]  /*46b0*/  @!PT LDS RZ, [RZ] ;  /* 0x00000000fffff984 */ /* 0x000fe20000000800 */
[----:B------:R-:W-:Y:S01]  /*46c0*/  @!PT LDS RZ, [RZ] ;  /* 0x00000000fffff984 */ /* 0x000fe20000000800 */
[----:B------:R3:W-:Y:S06]  /*46d0*/  MEMBAR.ALL.CTA ;  /* 0x0000000000007992 */ /* 0x0007ec0000008000 */
[----:B---3--:R-:W3:Y:S02]  /*46e0*/  FENCE.VIEW.ASYNC.S ;  /* 0x00000000000073c6 */ /* 0x008ee40000000000 */
[----:B---3--:R-:W-:Y:S06]  /*46f0*/  BAR.SYNC.DEFER_BLOCKING 0x1, 0x100 ;  /* 0x0044000000007b1d */ /* 0x008fec0000010000 */
[----:B--2---:R-:W-:Y:S05]  /*4700*/  @P0 BRA `(.L_x_63) ;  /* 0x0000000000140947 */ /* 0x004fea0003800000 */
[----:B------:R-:W-:Y:S02]  /*4710*/  UIADD3 UR4, UP0, UR42, 0x4f0, URZ ;  /* 0x000004f02a047890 */ /* 0x000fe4000ff1e03f */
[----:B------:R-:W-:Y:S02]  /*4720*/  UIADD3 UR44, UR50, 0x4100, URZ ;  /* 0x00004100322c7890 */ /* 0x000fe4000fffe03f */
[----:B------:R-:W-:-:S09]  /*4730*/  UIADD3.X UR5, URZ, UR43, URZ, UP0, !UPT ;  /* 0x0000002b3f057290 */ /* 0x000fd200087fe43f */
[----:B------:R2:W-:Y:S02]  /*4740*/  UTMASTG.3D [UR44], [UR4] ;  /* 0x0000002c040073b5 */ /* 0x0005e40008010000 */
[----:B--2---:R0:W-:Y:S02]  /*4750*/  UTMACMDFLUSH ;  /* 0x00000000000079b7 */ /* 0x0041e40000000000 */
.L_x_63:
[----:B------:R-:W-:Y:S05]  /*4760*/  BSYNC B0 ;  /* 0x0000000000007941 */ /* 0x000fea0003800000 */
.L_x_62:
[----:B------:R-:W-:Y:S04]  /*4770*/  BSSY B0, `(.L_x_64) ;  /* 0x000002e000007945 */ /* 0x000fe80003800000 */
[----:B------:R-:W-:Y:S05]  /*4780*/  @P3 BRA `(.L_x_65) ;  /* 0x0000000000b03947 */ /* 0x000fea0003800000 */
[----:B------:R-:W-:-:S13]  /*4790*/  ISETP.NE.AND P4, PT, R89, 0x3, PT ;  /* 0x000000035900780c */ /* 0x000fda0003f85270 */
[----:B------:R-:W-:Y:S05]  /*47a0*/  @!P4 BRA `(.L_x_66) ;  /* 0x000000000004c947 */ /* 0x000fea0003800000 */
[----:B------:R-:W-:Y:S01]  /*47b0*/  BPT.TRAP 0x1 ;  /* 0x000000040000795c */ /* 0x000fe20000300000 */
.L_x_66:
[----:B------:R-:W-:Y:S01]  /*47c0*/  LEA R14, R93, UR50, 0x3 ;  /* 0x000000325d0e7c11 */ /* 0x000fe2000f8e18ff */
[----:B------:R-:W-:Y:S01]  /*47d0*/  BSSY B1, `(.L_x_67) ;  /* 0x0000004000017945 */ /* 0x000fe20003800000 */
[----:B------:R-:W-:-:S04]  /*47e0*/  SHF.L.U32 R9, R92, 0x1f, RZ ;  /* 0x0000001f5c097819 */ /* 0x000fc800000006ff */
[----:B------:R-:W2:Y:S02]  /*47f0*/  SYNCS.PHASECHK.TRANS64.TRYWAIT P1, [R14+URZ+0xa0], R9 ;  /* 0x0000a0090e0075a7 */ /* 0x000ea4000802017f */
[----:B--2---:R-:W-:Y:S05]  /*4800*/  @!P1 BRA `(.L_x_68) ;  /* 0x0000004c003c9947 */ /* 0x004fea0003800000 */
.L_x_179:
[----:B------:R-:W-:Y:S05]  /*4810*/  BSYNC B1 ;  /* 0x0000000000017941 */ /* 0x000fea0003800000 */
.L_x_67:
[----:B------:R-:W-:Y:S04]  /*4820*/  BSSY B1, `(.L_x_69) ;  /* 0x0000011000017945 */ /* 0x000fe80003800000 */
[----:B------:R-:W-:Y:S05]  /*4830*/  @P2 BRA `(.L_x_70) ;  /* 0x00000000003c2947 */ /* 0x000fea0003800000 */
[----:B------:R-:W-:-:S05]  /*4840*/  LEA R15, R93, R6, 0xc ;  /* 0x000000065d0f7211 */ /* 0x000fca00078e60ff */
[----:B------:R-:W-:Y:S01]  /*4850*/  VIADD R13, R15, UR50 ;  /* 0x000000320f0d7c36 */ /* 0x000fe20008000000 */
[----:B------:R-:W-:Y:S03]  /*4860*/  LDS.U16 R0, [R15+UR50+0x200] ;  /* 0x000200320f007984 */ /* 0x000fe60008000400 */
[----:B------:R-:W-:Y:S01]  /*4870*/  IMAD.IADD R13, R13, 0x1, R8 ;  /* 0x000000010d0d7824 */ /* 0x000fe200078e0208 */
[----:B------:R-:W3:Y:S04]  /*4880*/  LDS.U16 R3, [R15+UR50+0x100] ;  /* 0x000100320f037984 */ /* 0x000ee80008000400 */
[----:B------:R-:W-:Y:S04]  /*4890*/  LDS.U16 R4, [R15+UR50+0x208] ;  /* 0x000208320f047984 */ /* 0x000fe80008000400 */
[----:B------:R-:W4:Y:S04]  /*48a0*/  LDS.U16 R5, [R15+UR50+0x108] ;  /* 0x000108320f057984 */ /* 0x000f280008000400 */
[----:B--2---:R-:W-:Y:S04]  /*48b0*/  LDS.U16 R9, [R13+0x200] ;  /* 0x000200000d097984 */ /* 0x004fe80000000400 */
[----:B------:R-:W2:Y:S04]  /*48c0*/  LDS.U16 R10, [R13+0x100] ;  /* 0x000100000d0a7984 */ /* 0x000ea80000000400 */
[----:B------:R-:W-:Y:S04]  /*48d0*/  LDS.U16 R11, [R13+0x208] ;  /* 0x000208000d0b7984 */ /* 0x000fe80000000400 */
[----:B------:R-:W5:Y:S01]  /*48e0*/  LDS.U16 R12, [R13+0x108] ;  /* 0x000108000d0c7984 */ /* 0x000f620000000400 */
[----:B---3--:R-:W-:-:S02]  /*48f0*/  PRMT R0, R3, 0x5410, R0 ;  /* 0x0000541003007816 */ /* 0x008fc40000000000 */
[----:B----4-:R-:W-:Y:S02]  /*4900*/  PRMT R3, R5, 0x5410, R4 ;  /* 0x0000541005037816 */ /* 0x010fe40000000004 */
[----:B--2---:R-:W-:Y:S02]  /*4910*/  PRMT R4, R10, 0x5410, R9 ;  /* 0x000054100a047816 */ /* 0x004fe40000000009 */
[----:B-----5:R-:W-:-:S07]  /*4920*/  PRMT R5, R12, 0x5410, R11 ;  /* 0x000054100c057816 */ /* 0x020fce000000000b */
.L_x_70:
[----:B------:R-:W-:Y:S05]  /*4930*/  BSYNC B1 ;  /* 0x0000000000017941 */ /* 0x000fea0003800000 */
.L_x_69:
[----:B------:R-:W-:Y:S01]  /*4940*/  @!PT LDS RZ, [RZ] ;  /* 0x00000000fffff984 */ /* 0x000fe20000000800 */
[----:B------:R-:W-:Y:S01]  /*4950*/  @!PT LDS RZ, [RZ] ;  /* 0x00000000fffff984 */ /* 0x000fe20000000800 */
[----:B------:R-:W-:Y:S01]  /*4960*/  @!PT LDS RZ, [RZ] ;  /* 0x00000000fffff984 */ /* 0x000fe20000000800 */
[----:B------:R-:W-:Y:S01]  /*4970*/  @!PT LDS RZ, [RZ] ;  /* 0x00000000fffff984 */ /* 0x000fe20000000800 */
[----:B------:R3:W-:Y:S06]  /*4980*/  MEMBAR.ALL.CTA ;  /* 0x0000000000007992 */ /* 0x0007ec0000008000 */
[----:B---3--:R-:W3:Y:S01]  /*4990*/  FENCE.VIEW.ASYNC.S ;  /* 0x00000000000073c6 */ /* 0x008ee20000000000 */
[----:B------:R-:W-:Y:S05]  /*49a0*/  @!P4 BRA `(.L_x_71) ;  /* 0x000000000004c947 */ /* 0x000fea0003800000 */
[----:B------:R-:W-:Y:S01]  /*49b0*/  BPT.TRAP 0x1 ;  /* 0x000000040000795c */ /* 0x000fe20000300000 */
.L_x_71:
[----:B------:R-:W4:Y:S01]  /*49c0*/  S2R R10, SR_CgaCtaId ;  /* 0x00000000000a7919 */ /* 0x000f220000008800 */
[----:B--2---:R-:W-:Y:S02]  /*49d0*/  VIADD R9, R14, 0xc0 ;  /* 0x000000c00e097836 */ /* 0x004fe40000000000 */
[----:B------:R-:W-:-:S05]  /*49e0*/  VIADD R93, R93, 0x1 ;  /* 0x000000015d5d7836 */ /* 0x000fca0000000000 */
[----:B------:R-:W-:-:S04]  /*49f0*/  ISETP.NE.AND P1, PT, R93, 0x4, PT ;  /* 0x000000045d00780c */ /* 0x000fc80003f25270 */
[----:B------:R-:W-:Y:S02]  /*4a00*/  SEL R93, R93, RZ, P1 ;  /* 0x000000ff5d5d7207 */ /* 0x000fe40000800000 */
[----:B----4-:R-:W-:-:S04]  /*4a10*/  PRMT R9, R10, 0x654, R9 ;  /* 0x000006540a097816 */ /* 0x010fc80000000009 */
[----:B---3--:R2:W-:Y:S02]  /*4a20*/  SYNCS.ARRIVE.TRANS64.RED.A1T0 RZ, [R9+URZ], RZ ;  /* 0x000000ff09ff79a7 */ /* 0x0085e4000810043f */
[----:B--2---:R-:W-:-:S04]  /*4a30*/  SEL R9, RZ, 0x1, P1 ;  /* 0x00000001ff097807 */ /* 0x004fc80000800000 */
[----:B------:R-:W-:-:S07]  /*4a40*/  LOP3.LUT R92, R92, R9, RZ, 0x3c, !PT ;  /* 0x000000095c5c7212 */ /* 0x000fce00078e3cff */
.L_x_65:
[----:B------:R-:W-:Y:S05]  /*4a50*/  BSYNC B0 ;  /* 0x0000000000007941 */ /* 0x000fea0003800000 */
.L_x_64:
[-C--:B------:R-:W-:Y:S01]  /*4a60*/  F2FP.F16.E4M3.UNPACK_B R9, R0.reuse ;  /* 0x00000000ff09723e */ /* 0x080fe200020006ff */
[C---:B------:R-:W-:Y:S01]  /*4a70*/  FMUL R141, R91.reuse, R141 ;  /* 0x0000008d5b8d7220 */ /* 0x040fe20000400000 */
[----:B------:R-:W-:Y:S01]  /*4a80*/  F2FP.F16.E4M3.UNPACK_B R11, R0.H1 ;  /* 0x00000000ff0b723e */ /* 0x000fe200030006ff */
[C---:B------:R-:W-:Y:S01]  /*4a90*/  FMUL R139, R91.reuse, R139 ;  /* 0x0000008b5b8b7220 */ /* 0x040fe20000400000 */
[----:B------:R-:W-:Y:S01]  /*4aa0*/  F2FP.F16.E4M3.UNPACK_B R13, R3 ;  /* 0x00000003ff0d723e */ /* 0x000fe200020006ff */
[----:B------:R-:W-:Y:S02]  /*4ab0*/  HADD2.F32 R10, -RZ, R9.H0_H0 ;  /* 0x20000009ff0a7230 */ /* 0x000fe40000004100 */
[----:B------:R-:W-:Y:S01]  /*4ac0*/  FMUL R137, R91, R137 ;  /* 0x000000895b897220 */ /* 0x000fe20000400000 */
[----:B------:R-:W-:Y:S01]  /*4ad0*/  HADD2.F32 R14, -RZ, R11.H0_H0 ;  /* 0x2000000bff0e7230 */ /* 0x000fe20000004100 */
[----:B------:R-:W-:Y:S01]  /*4ae0*/  F2FP.F16.E4M3.UNPACK_B R15, R4 ;  /* 0x00000004ff0f723e */ /* 0x000fe200020006ff */
[----:B------:R-:W-:-:S02]  /*4af0*/  HADD2.F32 R12, -RZ, R9.H1_H1 ;  /* 0x30000009ff0c7230 */ /* 0x000fc40000004100 */
[C---:B------:R-:W-:Y:S01]  /*4b00*/  FMUL R9, R91.reuse, R140 ;  /* 0x0000008c5b097220 */ /* 0x040fe20000400000 */
[C---:B------:R-:W-:Y:S01]  /*4b10*/  FFMA R141, R90.reuse, R10, R141 ;  /* 0x0000000a5a8d7223 */ /* 0x040fe2000000008d */
[C---:B------:R-:W-:Y:S01]  /*4b20*/  FFMA R139, R90.reuse, R14, R139 ;  /* 0x0000000e5a8b7223 */ /* 0x040fe2000000008b */
[----:B------:R-:W-:Y:S02]  /*4b30*/  HADD2.F32 R14, -RZ, R13.H0_H0 ;  /* 0x2000000dff0e7230 */ /* 0x000fe40000004100 */
[C---:B------:R-:W-:Y:S01]  /*4b40*/  FFMA R10, R90.reuse, R12, R9 ;  /* 0x0000000c5a0a7223 */ /* 0x040fe20000000009 */
[----:B------:R-:W-:Y:S02]  /*4b50*/  HADD2.F32 R12, -RZ, R11.H1_H1 ;  /* 0x3000000bff0c7230 */ /* 0x000fe40000004100 */
[C---:B------:R-:W-:Y:S01]  /*4b60*/  FMUL R11, R91.reuse, R136 ;  /* 0x000000885b0b7220 */ /* 0x040fe20000400000 */
[----:B------:R-:W-:Y:S01]  /*4b70*/  HADD2.F32 R20, -RZ, R13.H1_H1 ;  /* 0x3000000dff147230 */ /* 0x000fe20000004100 */
[----:B------:R-:W-:Y:S01]  /*4b80*/  F2FP.F16.E4M3.UNPACK_B R13, R3.H1 ;  /* 0x00000003ff0d723e */ /* 0x000fe200030006ff */
[----:B------:R-:W-:Y:S01]  /*4b90*/  FMUL R9, R91, R138 ;  /* 0x0000008a5b097220 */ /* 0x000fe20000400000 */
[----:B------:R-:W-:Y:S01]  /*4ba0*/  FFMA R137, R90, R14, R137 ;  /* 0x0000000e5a897223 */ /* 0x000fe20000000089 */
[----:B------:R-:W-:-:S02]  /*4bb0*/  HADD2.F32 R24, -RZ, R15.H0_H0 ;  /* 0x2000000fff187230 */ /* 0x000fc40000004100 */
[C---:B------:R-:W-:Y:S01]  /*4bc0*/  FFMA R14, R90.reuse, R20, R11 ;  /* 0x000000145a0e7223 */ /* 0x040fe2000000000b */
[C---:B------:R-:W-:Y:S01]  /*4bd0*/  FFMA R12, R90.reuse, R12, R9 ;  /* 0x0000000c5a0c7223 */ /* 0x040fe20000000009 */
[--C-:B------:R-:W-:Y:S02]  /*4be0*/  HADD2.F32 R20, -RZ, R13.reuse.H1_H1 ;  /* 0x3000000dff147230 */ /* 0x100fe40000004100 */
[C---:B------:R-:W-:Y:S01]  /*4bf0*/  FMUL R9, R91.reuse, R134 ;  /* 0x000000865b097220 */ /* 0x040fe20000400000 */
[----:B------:R-:W-:Y:S02]  /*4c00*/  HADD2.F32 R11, -RZ, R13.H0_H0 ;  /* 0x2000000dff0b7230 */ /* 0x000fe40000004100 */
[----:B------:R-:W-:Y:S01]  /*4c10*/  FMUL R133, R91, R133 ;  /* 0x000000855b857220 */ /* 0x000fe20000400000 */
[----:B------:R-:W-:Y:S01]  /*4c20*/  F2FP.F16.E4M3.UNPACK_B R13, R4.H1 ;  /* 0x00000004ff0d723e */ /* 0x000fe200030006ff */
[----:B------:R-:W-:Y:S01]  /*4c30*/  FFMA R20, R90, R20, R9 ;  /* 0x000000145a147223 */ /* 0x000fe20000000009 */
[----:B------:R-:W-:-:S02]  /*4c40*/  HADD2.F32 R15, -RZ, R15.H1_H1 ;  /* 0x3000000fff0f7230 */ /* 0x000fc40000004100 */
[C---:B------:R-:W-:Y:S01]  /*4c50*/  FMUL R9, R91.reuse, R132 ;  /* 0x000000845b097220 */ /* 0x040fe20000400000 */
[C---:B------:R-:W-:Y:S01]  /*4c60*/  FMUL R135, R91.reuse, R135 ;  /* 0x000000875b877220 */ /* 0x040fe20000400000 */
[C---:B------:R-:W-:Y:S01]  /*4c70*/  FFMA R133, R90.reuse, R24, R133 ;  /* 0x000000185a857223 */ /* 0x040fe20000000085 */
[--C-:B------:R-:W-:Y:S02]  /*4c80*/  HADD2.F32 R26, -RZ, R13.reuse.H0_H0 ;  /* 0x2000000dff1a7230 */ /* 0x100fe40000004100 */
[C---:B------:R-:W-:Y:S01]  /*4c90*/  FFMA R24, R90.reuse, R15, R9 ;  /* 0x0000000f5a187223 */ /* 0x040fe20000000009 */
[C---:B------:R-:W-:Y:S01]  /*4ca0*/  FFMA R135, R90.reuse, R11, R135 ;  /* 0x0000000b5a877223 */ /* 0x040fe20000000087 */
[----:B------:R-:W-:Y:S02]  /*4cb0*/  HADD2.F32 R28, -RZ, R13.H1_H1 ;  /* 0x3000000dff1c7230 */ /* 0x000fe40000004100 */
[C---:B------:R-:W-:Y:S01]  /*4cc0*/  FMUL R131, R91.reuse, R131 ;  /* 0x000000835b837220 */ /* 0x040fe20000400000 */
[-C--:B------:R-:W-:Y:S01]  /*4cd0*/  F2FP.F16.E4M3.UNPACK_B R9, R5.reuse.H1 ;  /* 0x00000005ff09723e */ /* 0x080fe200030006ff */
[C---:B------:R-:W-:Y:S01]  /*4ce0*/  FMUL R11, R91.reuse, R130 ;  /* 0x000000825b0b7220 */ /* 0x040fe20000400000 */
[----:B------:R-:W-:Y:S01]  /*4cf0*/  F2FP.F16.E4M3.UNPACK_B R13, R5 ;  /* 0x00000005ff0d723e */ /* 0x000fe200020006ff */
[C---:B------:R-:W-:Y:S01]  /*4d00*/  FFMA R131, R90.reuse, R26, R131 ;  /* 0x0000001a5a837223 */ /* 0x040fe20000000083 */
[----:B------:R-:W-:Y:S01]  /*4d10*/  FMUL R127, R91, R127 ;  /* 0x0000007f5b7f7220 */ /* 0x000fe20000400000 */
[----:B------:R-:W-:Y:S01]  /*4d20*/  FFMA R26, R90, R28, R11 ;  /* 0x0000001c5a1a7223 */ /* 0x000fe2000000000b */
[----:B------:R-:W-:-:S02]  /*4d30*/  HADD2.F32 R30, -RZ, R9.H0_H0 ;  /* 0x20000009ff1e7230 */ /* 0x000fc40000004100 */
[C---:B------:R-:W-:Y:S01]  /*4d40*/  FMUL R129, R91.reuse, R129 ;  /* 0x000000815b817220 */ /* 0x040fe20000400000 */
[--C-:B------:R-:W-:Y:S02]  /*4d50*/  HADD2.F32 R15, -RZ, R13.reuse.H0_H0 ;  /* 0x2000000dff0f7230 */ /* 0x100fe40000004100 */
[C---:B------:R-:W-:Y:S01]  /*4d60*/  FMUL R11, R91.reuse, R126 ;  /* 0x0000007e5b0b7220 */ /* 0x040fe20000400000 */
[----:B------:R-:W-:Y:S02]  /*4d70*/  HADD2.F32 R28, -RZ, R13.H1_H1 ;  /* 0x3000000dff1c7230 */ /* 0x000fe40000004100 */
[C---:B------:R-:W-:Y:S01]  /*4d80*/  FFMA R127, R90.reuse, R30, R127 ;  /* 0x0000001e5a7f7223 */ /* 0x040fe2000000007f */
[----:B------:R-:W-:Y:S02]  /*4d90*/  HADD2.F32 R32, -RZ, R9.H1_H1 ;  /* 0x30000009ff207230 */ /* 0x000fe40000004100 */
[----:B------:R-:W-:Y:S01]  /*4da0*/  FMUL R9, R91, R128 ;  /* 0x000000805b097220 */ /* 0x000fe20000400000 */
[----:B------:R-:W-:Y:S01]  /*4db0*/  FFMA R129, R90, R15, R129 ;  /* 0x0000000f5a817223 */ /* 0x000fe20000000081 */
[----:B------:R-:W-:-:S02]  /*4dc0*/  F2FP.SATFINITE.RELU.E4M3.F32.PACK_AB_MERGE_C R141, R10, R141, RZ ;  /* 0x0000008d0a8d723e */ /* 0x000fc400048078ff */
[C---:B------:R-:W-:Y:S01]  /*4dd0*/  FFMA R28, R90.reuse, R28, R9 ;  /* 0x0000001c5a1c7223 */ /* 0x040fe20000000009 */
[----:B------:R-:W-:Y:S01]  /*4de0*/  FFMA R30, R90, R32, R11 ;  /* 0x000000205a1e7223 */ /* 0x000fe2000000000b */
[----:B------:R-:W-:Y:S02]  /*4df0*/  F2FP.SATFINITE.RELU.E4M3.F32.PACK_AB_MERGE_C R139, R12, R139, RZ ;  /* 0x0000008b0c8b723e */ /* 0x000fe400048078ff */
[----:B------:R-:W-:Y:S02]  /*4e00*/  F2FP.SATFINITE.RELU.E4M3.F32.PACK_AB_MERGE_C R137, R14, R137, RZ ;  /* 0x000000890e89723e */ /* 0x000fe400048078ff */
[----:B------:R-:W-:Y:S02]  /*4e10*/  F2FP.SATFINITE.RELU.E4M3.F32.PACK_AB_MERGE_C R135, R20, R135, RZ ;  /* 0x000000871487723e */ /* 0x000fe400048078ff */
[----:B------:R-:W-:Y:S02]  /*4e20*/  F2FP.SATFINITE.RELU.E4M3.F32.PACK_AB_MERGE_C R24, R24, R133, RZ ;  /* 0x000000851818723e */ /* 0x000fe400048078ff */
[----:B------:R-:W-:-:S02]  /*4e30*/  F2FP.SATFINITE.RELU.E4M3.F32.PACK_AB_MERGE_C R26, R26, R131, RZ ;  /* 0x000000831a1a723e */ /* 0x000fc400048078ff */
[----:B------:R-:W-:Y:S02]  /*4e40*/  F2FP.SATFINITE.RELU.E4M3.F32.PACK_AB_MERGE_C R28, R28, R129, RZ ;  /* 0x000000811c1c723e */ /* 0x000fe400048078ff */
[----:B------:R-:W-:Y:S01]  /*4e50*/  F2FP.SATFINITE.RELU.E4M3.F32.PACK_AB_MERGE_C R30, R30, R127, RZ ;  /* 0x0000007f1e1e723e */ /* 0x000fe200048078ff */
[----:B------:R-:W-:Y:S06]  /*4e60*/  @P0 BRA `(.L_x_72) ;  /* 0x0000000000040947 */ /* 0x000fec0003800000 */
[----:B------:R-:W-:-:S04]  /*4e70*/  DEPBAR.LE SB0, 0x1 ;  /* 0x000080400000791a */ /* 0x000fc80000000000 */
.L_x_72:
[----:B------:R-:W-:Y:S05]  /*4e80*/  WARPSYNC.ALL ;  /* 0x0000000000007948 */ /* 0x000fea0003800000 */
[----:B------:R-:W-:Y:S06]  /*4e90*/  BAR.SYNC.DEFER_BLOCKING 0x1, 0x100 ;  /* 0x0044000000007b1d */ /* 0x000fec0000010000 */
        /* <DEDUP_REMOVED lines=19> */
[----:B------:R-:W-:Y:S02]  /*4fd0*/  UIADD3 UR4, UR50, 0x5100, URZ ;  /* 0x0000510032047890 */ /* 0x000fe4000fffe03f */
[----:B------:R-:W-:Y:S01]  /*4fe0*/  UIADD3.X UR9, URZ, UR43, URZ, UP0, !UPT ;  /* 0x0000002b3f097290 */ /* 0x000fe200087fe43f */
[----:B------:R-:W-:Y:S01]  /*4ff0*/  UMOV UR5, UR45 ;  /* 0x0000002d00057c82 */ /* 0x000fe20008000000 */
[----:B------:R-:W-:-:S07]  /*5000*/  UMOV UR7, UR47 ;  /* 0x0000002f00077c82 */ /* 0x000fce0008000000 */
[----:B------:R2:W-:Y:S02]  /*5010*/  UTMASTG.3D [UR4], [UR8] ;  /* 0x00000004080073b5 */ /* 0x0005e40008010000 */
[----:B--2---:R0:W-:Y:S02]  /*5020*/  UTMACMDFLUSH ;  /* 0x00000000000079b7 */ /* 0x0041e40000000000 */
.L_x_74:
[----:B------:R-:W-:Y:S05]  /*5030*/  BSYNC B0 ;  /* 0x0000000000007941 */ /* 0x000fea0003800000 */
.L_x_73:
[----:B------:R-:W-:Y:S04]  /*5040*/  BSSY B0, `(.L_x_75) ;  /* 0x000002e000007945 */ /* 0x000fe80003800000 */
[----:B------:R-:W-:Y:S05]  /*5050*/  @P3 BRA `(.L_x_76) ;  /* 0x0000000000b03947 */ /* 0x000fea0003800000 */
[----:B------:R-:W-:-:S13]  /*5060*/  ISETP.NE.AND P4, PT, R89, 0x3, PT ;  /* 0x000000035900780c */ /* 0x000fda0003f85270 */
[----:B------:R-:W-:Y:S05]  /*5070*/  @!P4 BRA `(.L_x_77) ;  /* 0x000000000004c947 */ /* 0x000fea0003800000 */
[----:B------:R-:W-:Y:S01]  /*5080*/  BPT.TRAP 0x1 ;  /* 0x000000040000795c */ /* 0x000fe20000300000 */
.L_x_77:
[----:B------:R-:W-:Y:S01]  /*5090*/  LEA R13, R93, UR50, 0x3 ;  /* 0x000000325d0d7c11 */ /* 0x000fe2000f8e18ff */
[----:B------:R-:W-:Y:S01]  /*50a0*/  BSSY B1, `(.L_x_78) ;  /* 0x0000004000017945 */ /* 0x000fe20003800000 */
[----:B------:R-:W-:-:S04]  /*50b0*/  SHF.L.U32 R10, R92, 0x1f, RZ ;  /* 0x0000001f5c0a7819 */ /* 0x000fc800000006ff */
[----:B------:R-:W2:Y:S02]  /*50c0*/  SYNCS.PHASECHK.TRANS64.TRYWAIT P1, [R13+URZ+0xa0], R10 ;  /* 0x0000a00a0d0075a7 */ /* 0x000ea4000802017f */
[----:B--2---:R-:W-:Y:S05]  /*50d0*/  @!P1 BRA `(.L_x_79) ;  /* 0x00000044001c9947 */ /* 0x004fea0003800000 */
.L_x_180:
[----:B------:R-:W-:Y:S05]  /*50e0*/  BSYNC B1 ;  /* 0x0000000000017941 */ /* 0x000fea0003800000 */
.L_x_78:
[----:B------:R-:W-:Y:S04]  /*50f0*/  BSSY B1, `(.L_x_80) ;  /* 0x0000011000017945 */ /* 0x000fe80003800000 */
[----:B------:R-:W-:Y:S05]  /*5100*/  @P2 BRA `(.L_x_81) ;  /* 0x00000000003c2947 */ /* 0x000fea0003800000 */
[----:B------:R-:W-:-:S05]  /*5110*/  IMAD R14, R93, 0x1000, R6 ;  /* 0x000010005d0e7824 */ /* 0x000fca00078e0206 */
[----:B------:R-:W-:Y:S01]  /*5120*/  IADD3 R3, R14, UR50, RZ ;  /* 0x000000320e037c10 */ /* 0x000fe2000fffe0ff */
[----:B------:R-:W-:Y:S04]  /*5130*/  LDS.U16 R0, [R14+UR50+0x200] ;  /* 0x000200320e007984 */ /* 0x000fe80008000400 */
[----:B------:R-:W-:Y:S01]  /*5140*/  IMAD.IADD R15, R3, 0x1, R8 ;  /* 0x00000001030f7824 */ /* 0x000fe200078e0208 */
[----:B------:R-:W-:Y:S04]  /*5150*/  LDS.U16 R4, [R14+UR50+0x208] ;  /* 0x000208320e047984 */ /* 0x000fe80008000400 */
[----:B------:R-:W3:Y:S04]  /*5160*/  LDS.U16 R3, [R14+UR50+0x100] ;  /* 0x000100320e037984 */ /* 0x000ee80008000400 */
[----:B------:R-:W4:Y:S04]  /*5170*/  LDS.U16 R5, [R14+UR50+0x108] ;  /* 0x000108320e057984 */ /* 0x000f280008000400 */
[----:B------:R-:W-:Y:S04]  /*5180*/  LDS.U16 R9, [R15+0x200] ;  /* 0x000200000f097984 */ /* 0x000fe80000000400 */
[----:B--2---:R-:W2:Y:S04]  /*5190*/  LDS.U16 R10, [R15+0x100] ;  /* 0x000100000f0a7984 */ /* 0x004ea80000000400 */
[----:B------:R-:W-:Y:S04]  /*51a0*/  LDS.U16 R11, [R15+0x208] ;  /* 0x000208000f0b7984 */ /* 0x000fe80000000400 */
[----:B------:R-:W5:Y:S01]  /*51b0*/  LDS.U16 R12, [R15+0x108] ;  /* 0x000108000f0c7984 */ /* 0x000f620000000400 */
[----:B---3--:R-:W-:-:S02]  /*51c0*/  PRMT R0, R3, 0x5410, R0 ;  /* 0x0000541003007816 */ /* 0x008fc40000000000 */
[----:B----4-:R-:W-:Y:S02]  /*51d0*/  PRMT R3, R5, 0x5410, R4 ;  /* 0x0000541005037816 */ /* 0x010fe40000000004 */
[----:B--2---:R-:W-:Y:S02]  /*51e0*/  PRMT R4, R10, 0x5410, R9 ;  /* 0x000054100a047816 */ /* 0x004fe40000000009 */
[----:B-----5:R-:W-:-:S07]  /*51f0*/  PRMT R5, R12, 0x5410, R11 ;  /* 0x000054100c057816 */ /* 0x020fce000000000b */
.L_x_81:
[----:B------:R-:W-:Y:S05]  /*5200*/  BSYNC B1 ;  /* 0x0000000000017941 */ /* 0x000fea0003800000 */
.L_x_80:
        /* <DEDUP_REMOVED lines=8> */
.L_x_82:
[----:B--2---:R-:W2:Y:S01]  /*5290*/  S2R R10, SR_CgaCtaId ;  /* 0x00000000000a7919 */ /* 0x004ea20000008800 */
[----:B------:R-:W-:Y:S02]  /*52a0*/  VIADD R9, R13, 0xc0 ;  /* 0x000000c00d097836 */ /* 0x000fe40000000000 */
[----:B------:R-:W-:-:S05]  /*52b0*/  VIADD R93, R93, 0x1 ;  /* 0x000000015d5d7836 */ /* 0x000fca0000000000 */
[----:B------:R-:W-:-:S04]  /*52c0*/  ISETP.NE.AND P1, PT, R93, 0x4, PT ;  /* 0x000000045d00780c */ /* 0x000fc80003f25270 */
[----:B------:R-:W-:Y:S02]  /*52d0*/  SEL R93, R93, RZ, P1 ;  /* 0x000000ff5d5d7207 */ /* 0x000fe40000800000 */
[----:B--2---:R-:W-:-:S04]  /*52e0*/  PRMT R9, R10, 0x654, R9 ;  /* 0x000006540a097816 */ /* 0x004fc80000000009 */
[----:B---3--:R2:W-:Y:S02]  /*52f0*/  SYNCS.ARRIVE.TRANS64.RED.A1T0 RZ, [R9+URZ], RZ ;  /* 0x000000ff09ff79a7 */ /* 0x0085e4000810043f */
[----:B--2---:R-:W-:-:S04]  /*5300*/  SEL R9, RZ, 0x1, P1 ;  /* 0x00000001ff097807 */ /* 0x004fc80000800000 */
[----:B------:R-:W-:-:S07]  /*5310*/  LOP3.LUT R92, R92, R9, RZ, 0x3c, !PT ;  /* 0x000000095c5c7212 */ /* 0x000fce00078e3cff */
.L_x_76:
[----:B------:R-:W-:Y:S05]  /*5320*/  BSYNC B0 ;  /* 0x0000000000007941 */ /* 0x000fea0003800000 */
.L_x_75:
        /* <DEDUP_REMOVED lines=66> */
.L_x_83:
        /* <DEDUP_REMOVED lines=27> */
.L_x_85:
[----:B------:R-:W-:Y:S05]  /*5900*/  BSYNC B0 ;  /* 0x0000000000007941 */ /* 0x000fea0003800000 */
.L_x_84:
[----:B------:R-:W-:Y:S04]  /*5910*/  BSSY B0, `(.L_x_86) ;  /* 0x000002f000007945 */ /* 0x000fe80003800000 */
[----:B------:R-:W-:Y:S05]  /*5920*/  @P3 BRA `(.L_x_87) ;  /* 0x0000000000b43947 */ /* 0x000fea0003800000 */
[----:B------:R-:W-:-:S13]  /*5930*/  ISETP.NE.AND P3, PT, R89, 0x3, PT ;  /* 0x000000035900780c */ /* 0x000fda0003f65270 */
[----:B------:R-:W-:Y:S05]  /*5940*/  @!P3 BRA `(.L_x_88) ;  /* 0x000000000004b947 */ /* 0x000fea0003800000 */
[----:B------:R-:W-:Y:S01]  /*5950*/  BPT.TRAP 0x1 ;  /* 0x000000040000795c */ /* 0x000fe20000300000 */
.L_x_88:
[----:B------:R-:W-:Y:S01]  /*5960*/  SHF.L.U32 R9, R92, 0x1f, RZ ;  /* 0x0000001f5c097819 */ /* 0x000fe200000006ff */
[----:B------:R-:W-:Y:S01]  /*5970*/  BSSY B1, `(.L_x_89) ;  /* 0x0000004000017945 */ /* 0x000fe20003800000 */
[----:B------:R-:W-:-:S04]  /*5980*/  LEA R10, R93, UR50, 0x3 ;  /* 0x000000325d0a7c11 */ /* 0x000fc8000f8e18ff */
[----:B------:R-:W2:Y:S02]  /*5990*/  SYNCS.PHASECHK.TRANS64.TRYWAIT P1, [R10+URZ+0xa0], R9 ;  /* 0x0000a0090a0075a7 */ /* 0x000ea4000802017f */
[----:B--2---:R-:W-:Y:S05]  /*59a0*/  @!P1 BRA `(.L_x_90) ;  /* 0x0000003800fc9947 */ /* 0x004fea0003800000 */
.L_x_181:
[----:B------:R-:W-:Y:S05]  /*59b0*/  BSYNC B1 ;  /* 0x0000000000017941 */ /* 0x000fea0003800000 */
.L_x_89:
[----:B------:R-:W-:Y:S04]  /*59c0*/  BSSY B1, `(.L_x_91) ;  /* 0x0000011000017945 */ /* 0x000fe80003800000 */
[----:B------:R-:W-:Y:S05]  /*59d0*/  @P2 BRA `(.L_x_92) ;  /* 0x00000000003c2947 */ /* 0x000fea0003800000 */
[----:B------:R-:W-:-:S04]  /*59e0*/  IMAD R0, R93, 0x1000, R6 ;  /* 0x000010005d007824 */ /* 0x000fc800078e0206 */
[----:B------:R-:W-:Y:S01]  /*59f0*/  VIADD R3, R0, UR50 ;  /* 0x0000003200037c36 */ /* 0x000fe20008000000 */
[----:B------:R-:W-:Y:S04]  /*5a00*/  LDS.U16 R4, [R0+UR50+0x100] ;  /* 0x0001003200047984 */ /* 0x000fe80008000400 */
[----:B------:R-:W-:Y:S01]  /*5a10*/  IADD3 R13, R8, R3, RZ ;  /* 0x00000003080d7210 */ /* 0x000fe20007ffe0ff */
[----:B------:R-:W-:Y:S04]  /*5a20*/  LDS.U16 R5, [R0+UR50+0x208] ;  /* 0x0002083200057984 */ /* 0x000fe80008000400 */
[----:B------:R-:W3:Y:S04]  /*5a30*/  LDS.U16 R3, [R0+UR50+0x200] ;  /* 0x0002003200037984 */ /* 0x000ee80008000400 */
[----:B------:R3:W4:Y:S04]  /*5a40*/  LDS.U16 R8, [R0+UR50+0x108] ;  /* 0x0001083200087984 */ /* 0x0007280008000400 */
        /* <DEDUP_REMOVED lines=8> */
.L_x_92:
[----:B------:R-:W-:Y:S05]  /*5ad0*/  BSYNC B1 ;  /* 0x0000000000017941 */ /* 0x000fea0003800000 */
.L_x_91:
        /* <DEDUP_REMOVED lines=8> */
.L_x_93:
[----:B--2---:R-:W2:Y:S01]  /*5b60*/  S2R R9, SR_CgaCtaId ;  /* 0x0000000000097919 */ /* 0x004ea20000008800 */
[C---:B------:R-:W-:Y:S01]  /*5b70*/  LEA R8, R93.reuse, UR50, 0x3 ;  /* 0x000000325d087c11 */ /* 0x040fe2000f8e18ff */
[----:B------:R-:W-:-:S04]  /*5b80*/  VIADD R93, R93, 0x1 ;  /* 0x000000015d5d7836 */ /* 0x000fc80000000000 */
[----:B------:R-:W-:Y:S01]  /*5b90*/  VIADD R8, R8, 0xc0 ;  /* 0x000000c008087836 */ /* 0x000fe20000000000 */
[----:B------:R-:W-:-:S04]  /*5ba0*/  ISETP.NE.AND P1, PT, R93, 0x4, PT ;  /* 0x000000045d00780c */ /* 0x000fc80003f25270 */
[----:B------:R-:W-:Y:S02]  /*5bb0*/  SEL R93, R93, RZ, P1 ;  /* 0x000000ff5d5d7207 */ /* 0x000fe40000800000 */
[----:B--2---:R-:W-:Y:S02]  /*5bc0*/  PRMT R8, R9, 0x654, R8 ;  /* 0x0000065409087816 */ /* 0x004fe40000000008 */
[----:B------:R-:W-:Y:S02]  /*5bd0*/  SEL R9, RZ, 0x1, P1 ;  /* 0x00000001ff097807 */ /* 0x000fe40000800000 */
[----:B---3--:R2:W-:Y:S02]  /*5be0*/  SYNCS.ARRIVE.TRANS64.RED.A1T0 RZ, [R8+URZ], RZ ;  /* 0x000000ff08ff79a7 */ /* 0x0085e4000810043f */
[----:B------:R-:W-:-:S07]  /*5bf0*/  LOP3.LUT R92, R92, R9, RZ, 0x3c, !PT ;  /* 0x000000095c5c7212 */ /* 0x000fce00078e3cff */
.L_x_87:
[----:B------:R-:W-:Y:S05]  /*5c00*/  BSYNC B0 ;  /* 0x0000000000007941 */ /* 0x000fea0003800000 */
.L_x_86:
[-C--:B--2---:R-:W-:Y:S01]  /*5c10*/  F2FP.F16.E4M3.UNPACK_B R8, R0.reuse ;  /* 0x00000000ff08723e */ /* 0x084fe200020006ff */
[C---:B------:R-:W-:Y:S01]  /*5c20*/  FMUL R109, R91.reuse, R109 ;  /* 0x0000006d5b6d7220 */ /* 0x040fe20000400000 */
[----:B------:R-:W-:Y:S01]  /*5c30*/  F2FP.F16.E4M3.UNPACK_B R0, R0.H1 ;  /* 0x00000000ff00723e */ /* 0x000fe200030006ff */
[C---:B------:R-:W-:Y:S01]  /*5c40*/  FMUL R108, R91.reuse, R108 ;  /* 0x0000006c5b6c7220 */ /* 0x040fe20000400000 */
[C---:B------:R-:W-:Y:S01]  /*5c50*/  FMUL R10, R91.reuse, R107 ;  /* 0x0000006b5b0a7220 */ /* 0x040fe20000400000 */
[--C-:B------:R-:W-:Y:S02]  /*5c60*/  HADD2.F32 R9, -RZ, R8.reuse.H0_H0 ;  /* 0x20000008ff097230 */ /* 0x100fe40000004100 */
[----:B------:R-:W-:Y:S01]  /*5c70*/  FMUL R15, R91, R106 ;  /* 0x0000006a5b0f7220 */ /* 0x000fe20000400000 */
[----:B------:R-:W-:Y:S01]  /*5c80*/  HADD2.F32 R11, -RZ, R8.H1_H1 ;  /* 0x30000008ff0b7230 */ /* 0x000fe20000004100 */
[----:B------:R-:W-:Y:S01]  /*5c90*/  F2FP.F16.E4M3.UNPACK_B R8, R3 ;  /* 0x00000003ff08723e */ /* 0x000fe200020006ff */
[----:B------:R-:W-:-:S02]  /*5ca0*/  HADD2.F32 R13, -RZ, R0.H0_H0 ;  /* 0x20000000ff0d7230 */ /* 0x000fc40000004100 */
[C---:B------:R-:W-:Y:S01]  /*5cb0*/  FFMA R109, R90.reuse, R9, R109 ;  /* 0x000000095a6d7223 */ /* 0x040fe2000000006d */
[----:B------:R-:W-:Y:S02]  /*5cc0*/  HADD2.F32 R9, -RZ, R0.H1_H1 ;  /* 0x30000000ff097230 */ /* 0x000fe40000004100 */
[C---:B------:R-:W-:Y:S01]  /*5cd0*/  FFMA R108, R90.reuse, R11, R108 ;  /* 0x0000000b5a6c7223 */ /* 0x040fe2000000006c */
[--C-:B------:R-:W-:Y:S02]  /*5ce0*/  HADD2.F32 R11, -RZ, R8.reuse.H0_H0 ;  /* 0x20000008ff0b7230 */ /* 0x100fe40000004100 */
[C---:B------:R-:W-:Y:S01]  /*5cf0*/  FMUL R0, R91.reuse, R105 ;  /* 0x000000695b007220 */ /* 0x040fe20000400000 */
[C---:B------:R-:W-:Y:S01]  /*5d00*/  FFMA R10, R90.reuse, R13, R10 ;  /* 0x0000000d5a0a7223 */ /* 0x040fe2000000000a */
[----:B------:R-:W-:Y:S01]  /*5d10*/  HADD2.F32 R13, -RZ, R8.H1_H1 ;  /* 0x30000008ff0d7230 */ /* 0x000fe20000004100 */
[----:B------:R-:W-:Y:S01]  /*5d20*/  F2FP.F16.E4M3.UNPACK_B R3, R3.H1 ;  /* 0x00000003ff03723e */ /* 0x000fe200030006ff */
[C---:B------:R-:W-:Y:S01]  /*5d30*/  FFMA R8, R90.reuse, R11, R0 ;  /* 0x0000000b5a087223 */ /* 0x040fe20000000000 */
[----:B------:R-:W-:Y:S01]  /*5d40*/  F2FP.F16.E4M3.UNPACK_B R0, R4 ;  /* 0x00000004ff00723e */ /* 0x000fe200020006ff */
[----:B------:R-:W-:Y:S01]  /*5d50*/  FFMA R15, R90, R9, R15 ;  /* 0x000000095a0f7223 */ /* 0x000fe2000000000f */
[----:B------:R-:W-:Y:S01]  /*5d60*/  FMUL R102, R91, R102 ;  /* 0x000000665b667220 */ /* 0x000fe20000400000 */
[----:B------:R-:W-:-:S02]  /*5d70*/  HADD2.F32 R9, -RZ, R3.H0_H0 ;  /* 0x20000003ff097230 */ /* 0x000fc40000004100 */
[C---:B------:R-:W-:Y:S01]  /*5d80*/  FMUL R12, R91.reuse, R101 ;  /* 0x000000655b0c7220 */ /* 0x040fe20000400000 */
[----:B------:R-:W-:Y:S01]  /*5d90*/  HADD2.F32 R3, -RZ, R3.H1_H1 ;  /* 0x30000003ff037230 */ /* 0x000fe20000004100 */
[----:B------:R-:W-:Y:S01]  /*5da0*/  F2FP.F16.E4M3.UNPACK_B R4, R4.H1 ;  /* 0x00000004ff04723e */ /* 0x000fe200030006ff */
[--C-:B------:R-:W-:Y:S02]  /*5db0*/  HADD2.F32 R11, -RZ, R0.reuse.H0_H0 ;  /* 0x20000000ff0b7230 */ /* 0x100fe40000004100 */
[C---:B------:R-:W-:Y:S01]  /*5dc0*/  FMUL R103, R91.reuse, R103 ;  /* 0x000000675b677220 */ /* 0x040fe20000400000 */
[C---:B------:R-:W-:Y:S01]  /*5dd0*/  FMUL R98, R91.reuse, R98 ;  /* 0x000000625b627220 */ /* 0x040fe20000400000 */
[C---:B------:R-:W-:Y:S01]  /*5de0*/  FFMA R102, R90.reuse, R3, R102 ;  /* 0x000000035a667223 */ /* 0x040fe20000000066 */
[----:B------:R-:W-:Y:S02]  /*5df0*/  HADD2.F32 R3, -RZ, R0.H1_H1 ;  /* 0x30000000ff037230 */ /* 0x000fe40000004100 */
[C---:B------:R-:W-:Y:S01]  /*5e00*/  FFMA R12, R90.reuse, R11, R12 ;  /* 0x0000000b5a0c7223 */ /* 0x040fe2000000000c */
[C---:B------:R-:W-:Y:S01]  /*5e10*/  FFMA R103, R90.reuse, R9, R103 ;  /* 0x000000095a677223 */ /* 0x040fe20000000067 */
[--C-:B------:R-:W-:Y:S01]  /*5e20*/  HADD2.F32 R11, -RZ, R4.reuse.H1_H1 ;  /* 0x30000004ff0b7230 */ /* 0x100fe20000004100 */
[-C--:B------:R-:W-:Y:S01]  /*5e30*/  F2FP.F16.E4M3.UNPACK_B R0, R5.reuse ;  /* 0x00000005ff00723e */ /* 0x080fe200020006ff */
[----:B------:R-:W-:Y:S01]  /*5e40*/  HADD2.F32 R9, -RZ, R4.H0_H0 ;  /* 0x20000004ff097230 */ /* 0x000fe20000004100 */
[----:B------:R-:W-:Y:S01]  /*5e50*/  F2FP.F16.E4M3.UNPACK_B R5, R5.H1 ;  /* 0x00000005ff05723e */ /* 0x000fe200030006ff */
[C---:B------:R-:W-:Y:S01]  /*5e60*/  FMUL R21, R91.reuse, R100 ;  /* 0x000000645b157220 */ /* 0x040fe20000400000 */
[C---:B------:R-:W-:Y:S01]  /*5e70*/  FMUL R4, R91.reuse, R99 ;  /* 0x000000635b047220 */ /* 0x040fe20000400000 */
[C---:B------:R-:W-:Y:S01]  /*5e80*/  FFMA R25, R90.reuse, R11, R98 ;  /* 0x0000000b5a197223 */ /* 0x040fe20000000062 */
[----:B------:R-:W-:Y:S01]  /*5e90*/  FMUL R104, R91, R104 ;  /* 0x000000685b687220 */ /* 0x000fe20000400000 */
[C---:B------:R-:W-:Y:S01]  /*5ea0*/  FFMA R21, R90.reuse, R3, R21 ;  /* 0x000000035a157223 */ /* 0x040fe20000000015 */
[----:B------:R-:W-:Y:S01]  /*5eb0*/  FFMA R4, R90, R9, R4 ;  /* 0x000000095a047223 */ /* 0x000fe20000000004 */
[----:B------:R-:W-:-:S02]  /*5ec0*/  HADD2.F32 R11, -RZ, R5.H0_H0 ;  /* 0x20000005ff0b7230 */ /* 0x000fc40000004100 */
[C---:B------:R-:W-:Y:S01]  /*5ed0*/  FMUL R97, R91.reuse, R97 ;  /* 0x000000615b617220 */ /* 0x040fe20000400000 */
[--C-:B------:R-:W-:Y:S02]  /*5ee0*/  HADD2.F32 R3, -RZ, R0.reuse.H0_H0 ;  /* 0x20000000ff037230 */ /* 0x100fe40000004100 */
[C---:B------:R-:W-:Y:S01]  /*5ef0*/  FMUL R96, R91.reuse, R96 ;  /* 0x000000605b607220 */ /* 0x040fe20000400000 */
[----:B------:R-:W-:Y:S02]  /*5f00*/  HADD2.F32 R9, -RZ, R0.H1_H1 ;  /* 0x30000000ff097230 */ /* 0x000fe40000004100 */
[C---:B------:R-:W-:Y:S01]  /*5f10*/  FMUL R0, R91.reuse, R95 ;  /* 0x0000005f5b007220 */ /* 0x040fe20000400000 */
[----:B------:R-:W-:Y:S02]  /*5f20*/  HADD2.F32 R5, -RZ, R5.H1_H1 ;  /* 0x30000005ff057230 */ /* 0x000fe40000004100 */
[----:B------:R-:W-:Y:S01]  /*5f30*/  FMUL R94, R91, R94 ;  /* 0x0000005e5b5e7220 */ /* 0x000fe20000400000 */
[C---:B------:R-:W-:Y:S01]  /*5f40*/  FFMA R13, R90.reuse, R13, R104 ;  /* 0x0000000d5a0d7223 */ /* 0x040fe20000000068 */
[C---:B------:R-:W-:Y:S01]  /*5f50*/  FFMA R3, R90.reuse, R3, R97 ;  /* 0x000000035a037223 */ /* 0x040fe20000000061 */
[C---:B------:R-:W-:Y:S01]  /*5f60*/  FFMA R96, R90.reuse, R9, R96 ;  /* 0x000000095a607223 */ /* 0x040fe20000000060 */
[C---:B------:R-:W-:Y:S01]  /*5f70*/  FFMA R0, R90.reuse, R11, R0 ;  /* 0x0000000b5a007223 */ /* 0x040fe20000000000 */
[----:B------:R-:W-:Y:S01]  /*5f80*/  FFMA R5, R90, R5, R94 ;  /* 0x000000055a057223 */ /* 0x000fe2000000005e */
[----:B------:R-:W-:-:S02]  /*5f90*/  F2FP.SATFINITE.RELU.E4M3.F32.PACK_AB_MERGE_C R109, R108, R109, RZ ;  /* 0x0000006d6c6d723e */ /* 0x000fc400048078ff */
[----:B------:R-:W-:Y:S02]  /*5fa0*/  F2FP.SATFINITE.RELU.E4M3.F32.PACK_AB_MERGE_C R15, R15, R10, RZ ;  /* 0x0000000a0f0f723e */ /* 0x000fe400048078ff */
[----:B------:R-:W-:Y:S02]  /*5fb0*/  F2FP.SATFINITE.RELU.E4M3.F32.PACK_AB_MERGE_C R13, R13, R8, RZ ;  /* 0x000000080d0d723e */ /* 0x000fe400048078ff */
[----:B------:R-:W-:Y:S02]  /*5fc0*/  F2FP.SATFINITE.RELU.E4M3.F32.PACK_AB_MERGE_C R103, R102, R103, RZ ;  /* 0x000000676667723e */ /* 0x000fe400048078ff */
[----:B------:R-:W-:Y:S02]  /*5fd0*/  F2FP.SATFINITE.RELU.E4M3.F32.PACK_AB_MERGE_C R12, R21, R12, RZ ;  /* 0x0000000c150c723e */ /* 0x000fe400048078ff */
[----:B------:R-:W-:Y:S02]  /*5fe0*/  F2FP.SATFINITE.RELU.E4M3.F32.PACK_AB_MERGE_C R4, R25, R4, RZ ;  /* 0x000000041904723e */ /* 0x000fe400048078ff */
[----:B------:R-:W-:-:S02]  /*5ff0*/  F2FP.SATFINITE.RELU.E4M3.F32.PACK_AB_MERGE_C R96, R96, R3, RZ ;  /* 0x000000036060723e */ /* 0x000fc400048078ff */
[----:B------:R-:W-:Y:S01]  /*6000*/  F2FP.SATFINITE.RELU.E4M3.F32.PACK_AB_MERGE_C R0, R5, R0, RZ ;  /* 0x000000000500723e */ /* 0x000fe200048078ff */
[----:B------:R-:W-:Y:S06]  /*6010*/  @P0 BRA `(.L_x_94) ;  /* 0x0000000000040947 */ /* 0x000fec0003800000 */
[----:B------:R-:W-:-:S04]  /*6020*/  DEPBAR.LE SB0, 0x1 ;  /* 0x000080400000791a */ /* 0x000fc80000000000 */
.L_x_94:
[----:B------:R-:W-:Y:S05]  /*6030*/  WARPSYNC.ALL ;  /* 0x0000000000007948 */ /* 0x000fea0003800000 */
[----:B------:R-:W-:Y:S01]  /*6040*/  BAR.SYNC.DEFER_BLOCKING 0x1, 0x100 ;  /* 0x0044000000007b1d */ /* 0x000fe20000010000 */
[----:B------:R-:W-:-:S05]  /*6050*/  IADD3 R16, P1, R16, UR38, RZ ;  /* 0x0000002610107c10 */ /* 0x000fca000ff3e0ff */
        /* <DEDUP_REMOVED lines=20> */
[----:B------:R-:W-:Y:S02]  /*61a0*/  UIADD3 UR4, UR50, 0x5100, URZ ;  /* 0x0000510032047890 */ /* 0x000fe4000fffe03f */
[----:B------:R-:W-:Y:S01]  /*61b0*/  UIADD3.X UR9, URZ, UR43, URZ, UP0, !UPT ;  /* 0x0000002b3f097290 */ /* 0x000fe200087fe43f */
[----:B------:R-:W-:-:S08]  /*61c0*/  UMOV UR7, UR47 ;  /* 0x0000002f00077c82 */ /* 0x000fd00008000000 */
[----:B------:R2:W-:Y:S02]  /*61d0*/  UTMASTG.3D [UR4], [UR8] ;  /* 0x00000004080073b5 */ /* 0x0005e40008010000 */
[----:B--2---:R0:W-:Y:S02]  /*61e0*/  UTMACMDFLUSH ;  /* 0x00000000000079b7 */ /* 0x0041e40000000000 */
.L_x_96:
[----:B------:R-:W-:Y:S05]  /*61f0*/  BSYNC B0 ;  /* 0x0000000000007941 */ /* 0x000fea0003800000 */
.L_x_95:
[----:B------:R-:W-:Y:S01]  /*6200*/  ULDC.64 UR4, c[0x0][0x8f8] ;  /* 0x00023e0000047ab9 */ /* 0x000fe20000000a00 */
[----:B------:R-:W-:Y:S01]  /*6210*/  IADD3.X R17, R17, UR37, RZ, P1, !PT ;  /* 0x0000002511117c10 */ /* 0x000fe20008ffe4ff */
[----:B------:R-:W-:Y:S01]  /*6220*/  UMOV UR47, 0xffffffff ;  /* 0xffffffff002f7882 */ /* 0x000fe20000000000 */
[----:B------:R-:W-:Y:S01]  /*6230*/  ISETP.GE.U32.AND P0, PT, R16, UR4, PT ;  /* 0x0000000410007c0c */ /* 0x000fe2000bf06070 */
[----:B------:R-:W-:Y:S01]  /*6240*/  IMAD.MOV.U32 R3, RZ, RZ, -0x1 ;  /* 0xffffffffff037424 */ /* 0x000fe200078e00ff */
[----:B------:R-:W-:Y:S01]  /*6250*/  PRMT R0, RZ, 0x7610, R0 ;  /* 0x00007610ff007816 */ /* 0x000fe20000000000 */
[----:B------:R-:W-:Y:S01]  /*6260*/  IMAD.MOV.U32 R7, RZ, RZ, -0x1 ;  /* 0xffffffffff077424 */ /* 0x000fe200078e00ff */
[----:B------:R-:W-:-:S13]  /*6270*/  ISETP.GE.U32.AND.EX P0, PT, R17, UR5, PT, P0 ;  /* 0x0000000511007c0c */ /* 0x000fda000bf06100 */
[----:B------:R-:W-:Y:S05]  /*6280*/  @P0 BRA `(.L_x_97) ;  /* 0x0000000400680947 */ /* 0x000fea0003800000 */
[----:B------:R-:W2:Y:S01]  /*6290*/  S2R R12, SR_CTAID.X ;  /* 0x00000000000c7919 */ /* 0x000ea20000002500 */
[----:B------:R-:W3:Y:S01]  /*62a0*/  LDC.64 R10, c[0x0][0x8d0] ;  /* 0x00023400ff0a7b82 */ /* 0x000ee20000000a00 */
[----:B------:R-:W-:Y:S01]  /*62b0*/  ULDC UR4, c[0x0][0x150] ;  /* 0x0000540000047ab9 */ /* 0x000fe20000000800 */
[----:B------:R-:W-:Y:S01]  /*62c0*/  IMAD.MOV.U32 R8, RZ, RZ, R16 ;  /* 0x000000ffff087224 */ /* 0x000fe200078e0010 */
[----:B------:R-:W4:Y:S01]  /*62d0*/  S2R R26, SR_CTAID.Y ;  /* 0x00000000001a7919 */ /* 0x000f220000002600 */
[----:B------:R-:W-:-:S04]  /*62e0*/  MOV R9, R17 ;  /* 0x0000001100097202 */ /* 0x000fc80000000f00 */
[----:B------:R-:W1:Y:S08]  /*62f0*/  LDC R25, c[0x0][0x144] ;  /* 0x00005100ff197b82 */ /* 0x000e700000000800 */
[----:B------:R-:W1:Y:S08]  /*6300*/  LDC R0, c[0x0][0x8d8] ;  /* 0x00023600ff007b82 */ /* 0x000e700000000800 */
[----:B------:R-:W1:Y:S01]  /*6310*/  LDC.64 R20, c[0x0][0x8c8] ;  /* 0x00023200ff147b82 */ /* 0x000e620000000a00 */
[----:B---3--:R-:W-:-:S04]  /*6320*/  ISETP.NE.U32.AND P0, PT, R10, RZ, PT ;  /* 0x000000ff0a00720c */ /* 0x008fc80003f05070 */
[----:B------:R-:W-:Y:S02]  /*6330*/  ISETP.NE.AND.EX P0, PT, R11, RZ, PT, P0 ;  /* 0x000000ff0b00720c */ /* 0x000fe40003f05300 */
[----:B--2---:R-:W-:-:S05]  /*6340*/  I2FP.F32.U32 R3, R12 ;  /* 0x0000000c00037245 */ /* 0x004fca0000201000 */
[----:B------:R-:W-:-:S04]  /*6350*/  FMUL R3, R3, UR4 ;  /* 0x0000000403037c20 */ /* 0x000fc80008400000 */
[----:B------:R2:W3:Y:S02]  /*6360*/  F2I.U32.TRUNC.NTZ R24, R3 ;  /* 0x0000000300187305 */ /* 0x0004e4000020f000 */
[----:B----4-:R-:W-:Y:S05]  /*6370*/  @!P0 BRA `(.L_x_98) ;  /* 0x0000000000288947 */ /* 0x010fea0003800000 */
[----:B--2---:R-:W2:Y:S02]  /*6380*/  LDC R3, c[0x0][0x8dc] ;  /* 0x00023700ff037b82 */ /* 0x004ea40000000800 */
[----:B--2---:R-:W-:-:S05]  /*6390*/  IADD3 R3, P0, R16, R3, RZ ;  /* 0x0000000310037210 */ /* 0x004fca0007f1e0ff */
[----:B------:R-:W-:-:S04]  /*63a0*/  IMAD.X R13, RZ, RZ, R17, P0 ;  /* 0x000000ffff0d7224 */ /* 0x000fc800000e0611 */
[----:B------:R-:W-:-:S04]  /*63b0*/  IMAD.WIDE.U32 R4, R13, R10, RZ ;  /* 0x0000000a0d047225 */ /* 0x000fc800078e00ff */
[----:B------:R-:W-:-:S04]  /*63c0*/  IMAD.WIDE.U32 R6, P0, R3, R11, R4 ;  /* 0x0000000b03067225 */ /* 0x000fc80007800004 */
[----:B------:R-:W-:-:S04]  /*63d0*/  IMAD.WIDE.U32 R4, R3, R10, RZ ;  /* 0x0000000a03047225 */ /* 0x000fc800078e00ff */
[----:B------:R-:W-:Y:S01]  /*63e0*/  IMAD.X R9, RZ, RZ, RZ, P0 ;  /* 0x000000ffff097224 */ /* 0x000fe200000e06ff */
[----:B------:R-:W-:Y:S01]  /*63f0*/  IADD3 RZ, P0, R5, R6, RZ ;  /* 0x0000000605ff7210 */ /* 0x000fe20007f1e0ff */
[----:B------:R-:W-:-:S04]  /*6400*/  IMAD.MOV.U32 R8, RZ, RZ, R7 ;  /* 0x000000ffff087224 */ /* 0x000fc800078e0007 */
[----:B------:R-:W-:-:S08]  /*6410*/  IMAD.WIDE.U32.X R8, R13, R11, R8, P0 ;  /* 0x0000000b0d087225 */ /* 0x000fd000000e0408 */
.L_x_98:
[----:B------:R-:W4:Y:S01]  /*6420*/  LDC.64 R14, c[0x0][0x8e8] ;  /* 0x00023a00ff0e7b82 */ /* 0x000f220000000a00 */
[-CC-:B-1----:R-:W-:Y:S01]  /*6430*/  SHF.R.U64 R32, R8, R0.reuse, R9.reuse ;  /* 0x0000000008207219 */ /* 0x182fe20000001209 */
[----:B---3--:R-:W-:Y:S01]  /*6440*/  IMAD.MOV R24, RZ, RZ, -R24 ;  /* 0x000000ffff187224 */ /* 0x008fe200078e0a18 */
[----:B------:R-:W-:Y:S01]  /*6450*/  SHF.R.U32.HI R0, RZ, R0, R9 ;  /* 0x00000000ff007219 */ /* 0x000fe20000011609 */
[----:B------:R-:W-:Y:S01]  /*6460*/  ULDC UR4, c[0x0][0x154] ;  /* 0x0000550000047ab9 */ /* 0x000fe20000000800 */
[----:B--2---:R-:W-:Y:S01]  /*6470*/  IADD3 R3, P0, RZ, -R32, RZ ;  /* 0x80000020ff037210 */ /* 0x004fe20007f1e0ff */
[----:B------:R-:W-:Y:S02]  /*6480*/  IMAD R28, R25, R24, R12 ;  /* 0x00000018191c7224 */ /* 0x000fe400078e020c */
[----:B------:R-:W1:Y:S01]  /*6490*/  LDC R6, c[0x0][0x8c0] ;  /* 0x00023000ff067b82 */ /* 0x000e620000000800 */
[----:B------:R-:W-:Y:S02]  /*64a0*/  IMAD.MOV.U32 R7, RZ, RZ, 0x1 ;  /* 0x00000001ff077424 */ /* 0x000fe400078e00ff */
[----:B------:R-:W-:-:S04]  /*64b0*/  IMAD.X R5, RZ, RZ, ~R0, P0 ;  /* 0x000000ffff057224 */ /* 0x000fc800000e0e00 */
[-C--:B------:R-:W-:Y:S01]  /*64c0*/  IMAD R0, R5, R20.reuse, RZ ;  /* 0x0000001405007224 */ /* 0x080fe200078e02ff */
[----:B------:R-:W2:Y:S01]  /*64d0*/  LDC R8, c[0x0][0x8b0] ;  /* 0x00022c00ff087b82 */ /* 0x000ea20000000800 */
[----:B------:R-:W-:-:S04]  /*64e0*/  IMAD.WIDE.U32 R4, R3, R20, R16 ;  /* 0x0000001403047225 */ /* 0x000fc800078e0010 */
[----:B------:R-:W-:Y:S01]  /*64f0*/  IMAD R3, R3, R21, R0 ;  /* 0x0000001503037224 */ /* 0x000fe200078e0200 */
[----:B------:R-:W-:Y:S02]  /*6500*/  I2FP.F32.U32 R0, R26 ;  /* 0x0000001a00007245 */ /* 0x000fe40000201000 */
[----:B------:R-:W3:Y:S01]  /*6510*/  LDC R30, c[0x0][0x900] ;  /* 0x00024000ff1e7b82 */ /* 0x000ee20000000800 */
[----:B----4-:R-:W-:Y:S02]  /*6520*/  ISETP.NE.U32.AND P0, PT, R14, RZ, PT ;  /* 0x000000ff0e00720c */ /* 0x010fe40003f05070 */
[----:B------:R-:W-:Y:S01]  /*6530*/  IADD3 R3, R5, R3, RZ ;  /* 0x0000000305037210 */ /* 0x000fe20007ffe0ff */
[----:B------:R-:W-:Y:S01]  /*6540*/  FMUL R0, R0, UR4 ;  /* 0x0000000400007c20 */ /* 0x000fe20008400000 */
[----:B------:R-:W-:Y:S01]  /*6550*/  ISETP.NE.AND.EX P0, PT, R15, RZ, PT, P0 ;  /* 0x000000ff0f00720c */ /* 0x000fe20003f05300 */
[----:B------:R-:W-:Y:S02]  /*6560*/  IMAD.MOV.U32 R5, RZ, RZ, -0x1 ;  /* 0xffffffffff057424 */ /* 0x000fe400078e00ff */
[----:B------:R-:W4:Y:S01]  /*6570*/  LDC R21, c[0x0][0x148] ;  /* 0x00005200ff157b82 */ /* 0x000f220000000800 */
[-CC-:B-1----:R-:W-:Y:S01]  /*6580*/  SHF.R.U64 R12, R4, R6.reuse, R3.reuse ;  /* 0x00000006040c7219 */ /* 0x182fe20000001203 */
[----:B------:R1:W1:Y:S01]  /*6590*/  F2I.U32.TRUNC.NTZ R20, R0 ;  /* 0x0000000000147305 */ /* 0x000262000020f000 */
[----:B------:R-:W-:-:S05]  /*65a0*/  SHF.R.U32.HI R3, RZ, R6, R3 ;  /* 0x00000006ff037219 */ /* 0x000fca0000011603 */
[----:B------:R-:W1:Y:S01]  /*65b0*/  LDC R24, c[0x0][0x8a8] ;  /* 0x00022a00ff187b82 */ /* 0x000e620000000800 */
[-CC-:B--2---:R-:W-:Y:S02]  /*65c0*/  SHF.R.U64 R10, R12, R8.reuse, R3.reuse ;  /* 0x000000080c0a7219 */ /* 0x184fe40000001203 */
[----:B------:R-:W-:-:S05]  /*65d0*/  SHF.R.U32.HI R3, RZ, R8, R3 ;  /* 0x00000008ff037219 */ /* 0x000fca0000011603 */
[----:B------:R-:W2:Y:S01]  /*65e0*/  LDC R27, c[0x0][0x8f0] ;  /* 0x00023c00ff1b7b82 */ /* 0x000ea20000000800 */
[-C--:B---3--:R-:W-:Y:S02]  /*65f0*/  SHF.L.U32 R4, R5, R30.reuse, RZ ;  /* 0x0000001e05047219 */ /* 0x088fe400000006ff */
[-CC-:B------:R-:W-:Y:S02]  /*6600*/  SHF.R.U64 R13, R10, R30.reuse, R3.reuse ;  /* 0x0000001e0a0d7219 */ /* 0x180fe40000001203 */
[----:B------:R-:W-:Y:S02]  /*6610*/  SHF.R.U32.HI R5, RZ, R30, R3 ;  /* 0x0000001eff057219 */ /* 0x000fe40000011603 */
[----:B------:R-:W-:Y:S01]  /*6620*/  LOP3.LUT R25, RZ, R4, RZ, 0x33, !PT ;  /* 0x00000004ff197212 */ /* 0x000fe200078e33ff */
[----:B------:R-:W3:Y:S01]  /*6630*/  LDC R29, c[0x0][0x8e0] ;  /* 0x00023800ff1d7b82 */ /* 0x000ee20000000800 */
[----:B------:R-:W-:Y:S01]  /*6640*/  SHF.L.U32 R30, R7, R30, RZ ;  /* 0x0000001e071e7219 */ /* 0x000fe200000006ff */
[----:B------:R-:W-:-:S06]  /*6650*/  IMAD.MOV.U32 R4, RZ, RZ, R13 ;  /* 0x000000ffff047224 */ /* 0x000fcc00078e000d */
[----:B------:R-:W1:Y:S01]  /*6660*/  LDC R31, c[0x0][0x8b8] ;  /* 0x00022e00ff1f7b82 */ /* 0x000e620000000800 */
[----:B------:R-:W-:Y:S05]  /*6670*/  @!P0 BRA `(.L_x_99) ;  /* 0x0000000000288947 */ /* 0x000fea0003800000 */
[----:B-1----:R-:W1:Y:S02]  /*6680*/  LDC R0, c[0x0][0x8f4] ;  /* 0x00023d00ff007b82 */ /* 0x002e640000000800 */
[----:B-1----:R-:W-:-:S05]  /*6690*/  IADD3 R3, P0, R13, R0, RZ ;  /* 0x000000000d037210 */ /* 0x002fca0007f1e0ff */
[----:B------:R-:W-:-:S04]  /*66a0*/  IMAD.X R11, RZ, RZ, R5, P0 ;  /* 0x000000ffff0b7224 */ /* 0x000fc800000e0605 */
[----:B------:R-:W-:-:S04]  /*66b0*/  IMAD.WIDE.U32 R4, R11, R14, RZ ;  /* 0x0000000e0b047225 */ /* 0x000fc800078e00ff */
[----:B------:R-:W-:-:S04]  /*66c0*/  IMAD.WIDE.U32 R6, P0, R3, R15, R4 ;  /* 0x0000000f03067225 */ /* 0x000fc80007800004 */
[----:B------:R-:W-:Y:S01]  /*66d0*/  IMAD.WIDE.U32 R4, R3, R14, RZ ;  /* 0x0000000e03047225 */ /* 0x000fe200078e00ff */
[----:B------:R-:W-:-:S03]  /*66e0*/  MOV R8, R7 ;  /* 0x0000000700087202 */ /* 0x000fc60000000f00 */
[----:B------:R-:W-:Y:S01]  /*66f0*/  IMAD.X R9, RZ, RZ, RZ, P0 ;  /* 0x000000ffff097224 */ /* 0x000fe200000e06ff */
[----:B------:R-:W-:-:S05]  /*6700*/  IADD3 RZ, P0, R5, R6, RZ ;  /* 0x0000000605ff7210 */ /* 0x000fca0007f1e0ff */
[----:B------:R-:W-:-:S08]  /*6710*/  IMAD.WIDE.U32.X R4, R11, R15, R8, P0 ;  /* 0x0000000f0b047225 */ /* 0x000fd000000e0408 */
.L_x_99:
[----:B------:R-:W-:Y:S01]  /*6720*/  ISETP.NE.AND P0, PT, R2, 0x1, PT ;  /* 0x000000010200780c */ /* 0x000fe20003f05270 */
[----:B-1----:R-:W-:Y:S01]  /*6730*/  IMAD.MOV R20, RZ, RZ, -R20 ;  /* 0x000000ffff147224 */ /* 0x002fe200078e0a14 */
[----:B--2---:R-:W-:Y:S01]  /*6740*/  SHF.R.U64 R0, R4, R27, R5 ;  /* 0x0000001b04007219 */ /* 0x004fe20000001205 */
[----:B------:R-:W-:Y:S01]  /*6750*/  VIADD R5, R24, 0xffffffff ;  /* 0xffffffff18057836 */ /* 0x000fe20000000000 */
[----:B------:R-:W-:Y:S02]  /*6760*/  LOP3.LUT R3, R10, R25, RZ, 0xc0, !PT ;  /* 0x000000190a037212 */ /* 0x000fe400078ec0ff */
[----:B------:R-:W-:Y:S01]  /*6770*/  R2UR UR47, R32 ;  /* 0x00000000202f72ca */ /* 0x000fe200000e0000 */
[----:B------:R-:W-:Y:S01]  /*6780*/  IMAD.MOV R4, RZ, RZ, -R0 ;  /* 0x000000ffff047224 */ /* 0x000fe200078e0a00 */
[----:B------:R-:W-:Y:S01]  /*6790*/  LOP3.LUT R5, R12, R5, RZ, 0xc0, !PT ;  /* 0x000000050c057212 */ /* 0x000fe200078ec0ff */
[----:B------:R-:W-:Y:S02]  /*67a0*/  IMAD R3, R30, R0, R3 ;  /* 0x000000001e037224 */ /* 0x000fe400078e0203 */
[----:B---3--:R-:W-:-:S02]  /*67b0*/  IMAD R0, R4, R29, R13 ;  /* 0x0000001d04007224 */ /* 0x008fc400078e020d */
[----:B----4-:R-:W-:Y:S02]  /*67c0*/  @P0 IMAD R28, R21, R20, R26 ;  /* 0x00000014151c0224 */ /* 0x010fe400078e021a */
[----:B------:R-:W-:Y:S02]  /*67d0*/  IMAD R0, R0, R24, R5 ;  /* 0x0000001800007224 */ /* 0x000fe400078e0205 */
[----:B------:R-:W-:Y:S02]  /*67e0*/  IMAD R3, R3, R31, R28 ;  /* 0x0000001f03037224 */ /* 0x000fe400078e021c */
[----:B------:R-:W-:-:S03]  /*67f0*/  IMAD.MOV.U32 R4, RZ, RZ, 0x1 ;  /* 0x00000001ff047424 */ /* 0x000fc600078e00ff */
[----:B------:R-:W-:Y:S02]  /*6800*/  SEL R7, R0, R3, !P0 ;  /* 0x0000000300077207 */ /* 0x000fe40004000000 */
[----:B------:R-:W-:Y:S02]  /*6810*/  SEL R3, R3, R0, !P0 ;  /* 0x0000000003037207 */ /* 0x000fe40004000000 */
[----:B------:R-:W-:-:S07]  /*6820*/  PRMT R0, R4, 0x7610, R0 ;  /* 0x0000761004007816 */ /* 0x000fce0000000000 */
.L_x_97:
[----:B------:R-:W-:Y:S01]  /*6830*/  LOP3.LUT P0, RZ, R0, 0xff, RZ, 0xc0, !PT ;  /* 0x000000ff00ff7812 */ /* 0x000fe2000780c0ff */
[----:B------:R-:W-:-:S04]  /*6840*/  UIMAD.WIDE.U32 UR4, UR51, -0x33333333, URZ ;  /* 0xcccccccd330478a5 */ /* 0x000fc8000f8e003f */
[----:B------:R-:W-:-:S04]  /*6850*/  USHF.R.U32.HI UR4, URZ, 0x3, UR5 ;  /* 0x000000033f047899 */ /* 0x000fc80008011605 */
[----:B------:R-:W-:-:S04]  /*6860*/  UIMAD UR4, UR4, -0xa, UR51 ;  /* 0xfffffff6040478a4 */ /* 0x000fc8000f8e0233 */
[----:B------:R-:W-:Y:S08]  /*6870*/  @P0 BRA `(.L_x_100) ;  /* 0xffffffac00b80947 */ /* 0x000ff0000383ffff */
[----:B------:R-:W-:-:S04]  /*6880*/  DEPBAR.LE SB0, 0x0 ;  /* 0x000080000000791a */ /* 0x000fc80000000000 */
[----:B------:R-:W-:Y:S05]  /*6890*/  EXIT ;  /* 0x000000000000794d */ /* 0x000fea0003800000 */
.L_x_13:
[----:B------:R-:W-:Y:S01]  /*68a0*/  ULDC.64 UR4, c[0x0][0x8f8] ;  /* 0x00023e0000047ab9 */ /* 0x000fe20000000a00 */
[----:B------:R-:W-:Y:S01]  /*68b0*/  PRMT R12, RZ, 0x7610, R12 ;  /* 0x00007610ff0c7816 */ /* 0x000fe2000000000c */
[----:B------:R-:W-:Y:S01]  /*68c0*/  IMAD.MOV.U32 R20, RZ, RZ, -0x1 ;  /* 0xffffffffff147424 */ /* 0x000fe200078e00ff */
[----:B------:R-:W-:Y:S01]  /*68d0*/  ISETP.GE.U32.AND P1, PT, R16, UR4, PT ;  /* 0x0000000410007c0c */ /* 0x000fe2000bf26070 */
[----:B------:R-:W-:Y:S01]  /*68e0*/  IMAD.MOV.U32 R6, RZ, RZ, -0x1 ;  /* 0xffffffffff067424 */ /* 0x000fe200078e00ff */
[----:B------:R-:W-:Y:S02]  /*68f0*/  MOV R7, 0xffffffff ;  /* 0xffffffff00077802 */ /* 0x000fe40000000f00 */
[----:B------:R-:W-:-:S13]  /*6900*/  ISETP.GE.U32.AND.EX P1, PT, R17, UR5, PT, P1 ;  /* 0x0000000511007c0c */ /* 0x000fda000bf26110 */
[----:B------:R-:W-:Y:S05]  /*6910*/  @P1 BRA `(.L_x_101) ;  /* 0x0000000400281947 */ /* 0x000fea0003800000 */
[----:B------:R-:W2:Y:S01]  /*6920*/  LDC.64 R20, c[0x0][0x8d0] ;  /* 0x00023400ff147b82 */ /* 0x000ea20000000a00 */
[----:B------:R-:W-:Y:S02]  /*6930*/  IMAD.MOV.U32 R14, RZ, RZ, R16 ;  /* 0x000000ffff0e7224 */ /* 0x000fe400078e0010 */
[----:B------:R-:W-:-:S05]  /*6940*/  IMAD.MOV.U32 R15, RZ, RZ, R17 ;  /* 0x000000ffff0f7224 */ /* 0x000fca00078e0011 */
[----:B------:R-:W3:Y:S08]  /*6950*/  LDC R26, c[0x0][0x8d8] ;  /* 0x00023600ff1a7b82 */ /* 0x000ef00000000800 */
[----:B------:R-:W4:Y:S01]  /*6960*/  LDC.64 R28, c[0x0][0x8c8] ;  /* 0x00023200ff1c7b82 */ /* 0x000f220000000a00 */
[----:B--2---:R-:W-:-:S04]  /*6970*/  ISETP.NE.U32.AND P1, PT, R20, RZ, PT ;  /* 0x000000ff1400720c */ /* 0x004fc80003f25070 */
[----:B------:R-:W-:-:S13]  /*6980*/  ISETP.NE.AND.EX P1, PT, R21, RZ, PT, P1 ;  /* 0x000000ff1500720c */ /* 0x000fda0003f25310 */
[----:B---34-:R-:W-:Y:S05]  /*6990*/  @!P1 BRA `(.L_x_102) ;  /* 0x0000000000289947 */ /* 0x018fea0003800000 */
[----:B------:R-:W2:Y:S02]  /*69a0*/  LDC R7, c[0x0][0x8dc] ;  /* 0x00023700ff077b82 */ /* 0x000ea40000000800 */
[----:B--2---:R-:W-:-:S05]  /*69b0*/  IADD3 R15, P1, R16, R7, RZ ;  /* 0x00000007100f7210 */ /* 0x004fca0007f3e0ff */
        /* <DEDUP_REMOVED lines=8> */
.L_x_102:
[----:B------:R-:W2:Y:S01]  /*6a40*/  LDC.64 R30, c[0x0][0x8e8] ;  /* 0x00023a00ff1e7b82 */ /* 0x000ea20000000a00 */
[-CC-:B------:R-:W-:Y:S01]  /*6a50*/  SHF.R.U64 R22, R14, R26.reuse, R15.reuse ;  /* 0x0000001a0e167219 */ /* 0x180fe2000000120f */
[----:B------:R-:W-:Y:S01]  /*6a60*/  IMAD.MOV.U32 R32, RZ, RZ, 0x1 ;  /* 0x00000001ff207424 */ /* 0x000fe200078e00ff */
[----:B------:R-:W-:Y:S02]  /*6a70*/  SHF.R.U32.HI R6, RZ, R26, R15 ;  /* 0x0000001aff067219 */ /* 0x000fe4000001160f */
[----:B------:R-:W-:-:S03]  /*6a80*/  IADD3 R13, P1, RZ, -R22, RZ ;  /* 0x80000016ff0d7210 */ /* 0x000fc60007f3e0ff */
[----:B------:R-:W3:Y:S02]  /*6a90*/  LDC R14, c[0x0][0x8c0] ;  /* 0x00023000ff0e7b82 */ /* 0x000ee40000000800 */
[----:B------:R-:W-:-:S04]  /*6aa0*/  IMAD.X R7, RZ, RZ, ~R6, P1 ;  /* 0x000000ffff077224 */ /* 0x000fc800008e0e06 */
[-C--:B------:R-:W-:Y:S02]  /*6ab0*/  IMAD R12, R7, R28.reuse, RZ ;  /* 0x0000001c070c7224 */ /* 0x080fe400078e02ff */
[----:B------:R-:W4:Y:S01]  /*6ac0*/  LDC R26, c[0x0][0x8b0] ;  /* 0x00022c00ff1a7b82 */ /* 0x000f220000000800 */
[----:B------:R-:W-:-:S04]  /*6ad0*/  IMAD.WIDE.U32 R6, R13, R28, R16 ;  /* 0x0000001c0d067225 */ /* 0x000fc800078e0010 */
[----:B------:R-:W-:Y:S02]  /*6ae0*/  IMAD R13, R13, R29, R12 ;  /* 0x0000001d0d0d7224 */ /* 0x000fe400078e020c */
[----:B------:R-:W-:Y:S01]  /*6af0*/  IMAD.MOV.U32 R12, RZ, RZ, -0x1 ;  /* 0xffffffffff0c7424 */ /* 0x000fe200078e00ff */
[----:B------:R-:W5:Y:S01]  /*6b00*/  LDC R27, c[0x0][0x900] ;  /* 0x00024000ff1b7b82 */ /* 0x000f620000000800 */
[----:B------:R-:W-:Y:S01]  /*6b10*/  IMAD.IADD R7, R7, 0x1, R13 ;  /* 0x0000000107077824 */ /* 0x000fe200078e020d */
[----:B--2---:R-:W-:-:S04]  /*6b20*/  ISETP.NE.U32.AND P1, PT, R30, RZ, PT ;  /* 0x000000ff1e00720c */ /* 0x004fc80003f25070 */
[----:B------:R-:W-:Y:S02]  /*6b30*/  ISETP.NE.AND.EX P1, PT, R31, RZ, PT, P1 ;  /* 0x000000ff1f00720c */ /* 0x000fe40003f25310 */
[----:B------:R-:W2:Y:S01]  /*6b40*/  LDC R25, c[0x0][0x8a8] ;  /* 0x00022a00ff197b82 */ /* 0x000ea20000000800 */
[-CC-:B---3--:R-:W-:Y:S02]  /*6b50*/  SHF.R.U64 R20, R6, R14.reuse, R7.reuse ;  /* 0x0000000e06147219 */ /* 0x188fe40000001207 */
[----:B------:R-:W-:-:S05]  /*6b60*/  SHF.R.U32.HI R7, RZ, R14, R7 ;  /* 0x0000000eff077219 */ /* 0x000fca0000011607 */
[----:B------:R-:W3:Y:S01]  /*6b70*/  LDC R28, c[0x0][0x8f0] ;  /* 0x00023c00ff1c7b82 */ /* 0x000ee20000000800 */
[-CC-:B----4-:R-:W-:Y:S02]  /*6b80*/  SHF.R.U64 R23, R20, R26.reuse, R7.reuse ;  /* 0x0000001a14177219 */ /* 0x190fe40000001207 */
[----:B------:R-:W-:-:S05]  /*6b90*/  SHF.R.U32.HI R6, RZ, R26, R7 ;  /* 0x0000001aff067219 */ /* 0x000fca0000011607 */
[----:B------:R-:W4:Y:S01]  /*6ba0*/  LDC R29, c[0x0][0x8e0] ;  /* 0x00023800ff1d7b82 */ /* 0x000f220000000800 */
[-CC-:B-----5:R-:W-:Y:S02]  /*6bb0*/  SHF.R.U64 R26, R23, R27.reuse, R6.reuse ;  /* 0x0000001b171a7219 */ /* 0x1a0fe40000001206 */
[-C--:B------:R-:W-:Y:S02]  /*6bc0*/  SHF.L.U32 R12, R12, R27.reuse, RZ ;  /* 0x0000001b0c0c7219 */ /* 0x080fe400000006ff */
[----:B------:R-:W-:Y:S01]  /*6bd0*/  SHF.R.U32.HI R7, RZ, R27, R6 ;  /* 0x0000001bff077219 */ /* 0x000fe20000011606 */
[----:B------:R-:W-:Y:S01]  /*6be0*/  IMAD.MOV.U32 R6, RZ, RZ, R26 ;  /* 0x000000ffff067224 */ /* 0x000fe200078e001a */
[----:B------:R-:W-:Y:S01]  /*6bf0*/  LOP3.LUT R34, RZ, R12, RZ, 0x33, !PT ;  /* 0x0000000cff227212 */ /* 0x000fe200078e33ff */
[----:B------:R-:W1:Y:S01]  /*6c00*/  LDC R33, c[0x0][0x8b8] ;  /* 0x00022e00ff217b82 */ /* 0x000e620000000800 */
        /* <DEDUP_REMOVED lines=11> */
.L_x_103:
[----:B------:R-:W-:Y:S01]  /*6cc0*/  ISETP.NE.AND P1, PT, R2, 0x1, PT ;  /* 0x000000010200780c */ /* 0x000fe20003f25270 */
[----:B--2---:R-:W-:Y:S01]  /*6cd0*/  VIADD R13, R25, 0xffffffff ;  /* 0xffffffff190d7836 */ /* 0x004fe20000000000 */
[----:B---3--:R-:W-:Y:S01]  /*6ce0*/  SHF.R.U64 R6, R6, R28, R7 ;  /* 0x0000001c06067219 */ /* 0x008fe20000001207 */
[----:B------:R-:W-:Y:S01]  /*6cf0*/  IMAD.MOV.U32 R12, RZ, RZ, 0x1 ;  /* 0x00000001ff0c7424 */ /* 0x000fe200078e00ff */
[----:B------:R-:W-:Y:S02]  /*6d00*/  SHF.L.U32 R32, R32, R27, RZ ;  /* 0x0000001b20207219 */ /* 0x000fe400000006ff */
[----:B------:R-:W-:Y:S01]  /*6d10*/  LOP3.LUT R5, R23, R34, RZ, 0xc0, !PT ;  /* 0x0000002217057212 */ /* 0x000fe200078ec0ff */
[----:B------:R-:W-:-:S04]  /*6d20*/  IMAD.MOV R7, RZ, RZ, -R6 ;  /* 0x000000ffff077224 */ /* 0x000fc800078e0a06 */
[----:B------:R-:W-:Y:S01]  /*6d30*/  IMAD R5, R32, R6, R5 ;  /* 0x0000000620057224 */ /* 0x000fe200078e0205 */
[----:B------:R-:W-:Y:S01]  /*6d40*/  MOV R6, R22 ;  /* 0x0000001600067202 */ /* 0x000fe20000000f00 */
[----:B------:R-:W-:Y:S01]  /*6d50*/  @P1 IMAD R10, R11, R24, R4 ;  /* 0x000000180b0a1224 */ /* 0x000fe200078e0204 */
[----:B------:R-:W-:Y:S01]  /*6d60*/  LOP3.LUT R11, R20, R13, RZ, 0xc0, !PT ;  /* 0x0000000d140b7212 */ /* 0x000fe200078ec0ff */
[----:B----4-:R-:W-:Y:S02]  /*6d70*/  IMAD R4, R7, R29, R26 ;  /* 0x0000001d07047224 */ /* 0x010fe400078e021a */
[----:B-1----:R-:W-:Y:S02]  /*6d80*/  IMAD R10, R5, R33, R10 ;  /* 0x00000021050a7224 */ /* 0x002fe400078e020a */
[----:B------:R-:W-:-:S05]  /*6d90*/  IMAD R5, R4, R25, R11 ;  /* 0x0000001904057224 */ /* 0x000fca00078e020b */
[----:B------:R-:W-:Y:S02]  /*6da0*/  SEL R7, R5, R10, !P1 ;  /* 0x0000000a05077207 */ /* 0x000fe40004800000 */
[----:B------:R-:W-:-:S07]  /*6db0*/  SEL R20, R10, R5, !P1 ;  /* 0x000000050a147207 */ /* 0x000fce0004800000 */
.L_x_101:
[----:B------:R-:W-:-:S08]  /*6dc0*/  NOP ;  /* 0x0000000000007918 */ /* 0x000fd00000000000 */
[----:B------:R-:W2:-:S00]  /*6dd0*/  USETMAXREG.DEALLOC.CTAPOOL 0x28 ;  /* 0x00000028000079c8 */ /* 0x000e8000080e0500 */
[----:B--2---:R-:W-:-:S13]  /*6de0*/  ISETP.NE.AND P1, PT, R3, 0x1, PT ;  /* 0x000000010300780c */ /* 0x004fda0003f25270 */
[----:B-1----:R-:W-:Y:S05]  /*6df0*/  @!P1 EXIT ;  /* 0x000000000000994d */ /* 0x002fea0003800000 */
[----:B------:R-:W-:Y:S05]  /*6e00*/  @!P4 BRA `(.L_x_104) ;  /* 0x0000001000b0c947 */ /* 0x000fea0003800000 */
[----:B------:R-:W-:-:S13]  /*6e10*/  ISETP.NE.OR P0, PT, R3, 0x2, P0 ;  /* 0x000000020300780c */ /* 0x000fda0000705670 */
[----:B------:R-:W-:Y:S05]  /*6e20*/  @P0 EXIT ;  /* 0x000000000000094d */ /* 0x000fea0003800000 */
[----:B------:R-:W-:-:S13]  /*6e30*/  LOP3.LUT P1, RZ, R12, 0xff, RZ, 0xc0, !PT ;  /* 0x000000ff0cff7812 */ /* 0x000fda000782c0ff */
[----:B------:R-:W-:Y:S05]  /*6e40*/  @!P1 BRA `(.L_x_105) ;  /* 0x0000000000189947 */ /* 0x000fea0003800000 */
[----:B------:R-:W-:Y:S01]  /*6e50*/  UMOV UR4, 0x400 ;  /* 0x0000040000047882 */ /* 0x000fe20000000000 */
[----:B------:R-:W-:Y:S01]  /*6e60*/  IMAD.MOV.U32 R3, RZ, RZ, RZ ;  /* 0x000000ffff037224 */ /* 0x000fe200078e00ff */
[----:B------:R-:W-:-:S04]  /*6e70*/  ULEA UR4, UR36, UR4, 0x18 ;  /* 0x0000000424047291 */ /* 0x000fc8000f8ec03f */
[----:B------:R-:W-:-:S05]  /*6e80*/  SHF.L.U32 R3, R3, 0x1f, RZ ;  /* 0x0000001f03037819 */ /* 0x000fca00000006ff */
[----:B------:R-:W1:Y:S02]  /*6e90*/  SYNCS.PHASECHK.TRANS64.TRYWAIT P0, [UR4+0xe8], R3 ;  /* 0x0000e803ff0075a7 */ /* 0x000e640008000144 */
[----:B-1----:R-:W-:Y:S05]  /*6ea0*/  @!P0 BRA `(.L_x_106) ;  /* 0x0000002400d08947 */ /* 0x002fea0003800000 */
.L_x_105:
[----:B-1----:R-:W-:Y:S01]  /*6eb0*/  PRMT R3, RZ, 0x7610, R3 ;  /* 0x00007610ff037816 */ /* 0x002fe20000000003 */
[----:B------:R-:W-:Y:S06]  /*6ec0*/  @P3 BRA `(.L_x_107) ;  /* 0x0000000000243947 */ /* 0x000fec0003800000 */
[----:B------:R-:W-:Y:S02]  /*6ed0*/  ULDC.64 UR4, c[0x0][0x588] ;  /* 0x0001620000047ab9 */ /* 0x000fe40000000a00 */
[----:B------:R-:W-:-:S04]  /*6ee0*/  ISETP.NE.U32.AND P0, PT, RZ, UR4, PT ;  /* 0x00000004ff007c0c */ /* 0x000fc8000bf05070 */
[----:B------:R-:W-:-:S13]  /*6ef0*/  ISETP.NE.AND.EX P0, PT, RZ, UR5, PT, P0 ;  /* 0x00000005ff007c0c */ /* 0x000fda000bf05300 */
[----:B------:R-:W-:Y:S05]  /*6f00*/  @!P0 BRA `(.L_x_108) ;  /* 0x00000000000c8947 */ /* 0x000fea0003800000 */
[----:B------:R2:W5:Y:S01]  /*6f10*/  LDG.E R8, desc[UR40][R8.64] ;  /* 0x0000002808087981 */ /* 0x000562000c1e1900 */
[----:B------:R-:W-:Y:S01]  /*6f20*/  IMAD.MOV.U32 R3, RZ, RZ, 0x1 ;  /* 0x00000001ff037424 */ /* 0x000fe200078e00ff */
[----:B------:R-:W-:Y:S06]  /*6f30*/  BRA `(.L_x_107) ;  /* 0x0000000000087947 */ /* 0x000fec0003800000 */
.L_x_108:
[----:B------:R-:W1:Y:S01]  /*6f40*/  LDC R8, c[0x0][0x580] ;  /* 0x00016000ff087b82 */ /* 0x000e620000000800 */
[----:B------:R-:W-:-:S07]  /*6f50*/  IMAD.MOV.U32 R3, RZ, RZ, 0x1 ;  /* 0x00000001ff037424 */ /* 0x000fce00078e00ff */
.L_x_107:
[----:B--2---:R-:W-:Y:S01]  /*6f60*/  IMAD.MOV.U32 R9, RZ, RZ, 0x1 ;  /* 0x00000001ff097424 */ /* 0x004fe200078e00ff */
[----:B------:R-:W-:Y:S06]  /*6f70*/  @!P1 BRA `(.L_x_109) ;  /* 0x0000000c00dc9947 */ /* 0x000fec0003800000 */
[----:B------:R-:W2:Y:S01]  /*6f80*/  LDC R10, c[0x0][0x900] ;  /* 0x00024000ff0a7b82 */ /* 0x000ea20000000800 */
[----:B------:R-:W-:Y:S01]  /*6f90*/  IMAD.MOV.U32 R5, RZ, RZ, -0x1 ;  /* 0xffffffffff057424 */ /* 0x000fe200078e00ff */
[----:B------:R-:W-:Y:S01]  /*6fa0*/  MOV R9, 0x1 ;  /* 0x0000000100097802 */ /* 0x000fe20000000f00 */
[----:B------:R-:W-:Y:S01]  /*6fb0*/  ULDC.64 UR6, c[0x0][0x198] ;  /* 0x0000660000067ab9 */ /* 0x000fe20000000a00 */
[----:B------:R-:W-:Y:S01]  /*6fc0*/  LOP3.LUT R11, R0, 0x2, RZ, 0xfc, !PT ;  /* 0x00000002000b7812 */ /* 0x000fe200078efcff */
[----:B------:R-:W-:Y:S01]  /*6fd0*/  ULDC.64 UR14, c[0x0][0x588] ;  /* 0x00016200000e7ab9 */ /* 0x000fe20000000a00 */
[----:B------:R-:W-:Y:S01]  /*6fe0*/  ULDC.64 UR22, c[0x0][0x8f8] ;  /* 0x00023e0000167ab9 */ /* 0x000fe20000000a00 */
[----:B------:R-:W-:Y:S01]  /*6ff0*/  ULDC.64 UR24, c[0x0][0x590] ;  /* 0x0001640000187ab9 */ /* 0x000fe20000000a00 */
[----:B------:R-:W3:Y:S01]  /*7000*/  LDC R12, c[0x0][0x8a8] ;  /* 0x00022a00ff0c7b82 */ /* 0x000ee20000000800 */
[-C--:B--2---:R-:W-:Y:S02]  /*7010*/  SHF.L.U32 R5, R5, R10.reuse, RZ ;  /* 0x0000000a05057219 */ /* 0x084fe400000006ff */
[----:B------:R-:W-:Y:S01]  /*7020*/  SHF.L.U32 R10, R9, R10, RZ ;  /* 0x0000000a090a7219 */ /* 0x000fe200000006ff */
[----:B------:R-:W-:Y:S01]  /*7030*/  IMAD.MOV.U32 R9, RZ, RZ, 0x1 ;  /* 0x00000001ff097424 */ /* 0x000fe200078e00ff */
[----:B------:R-:W-:Y:S01]  /*7040*/  LOP3.LUT R13, RZ, R5, RZ, 0x33, !PT ;  /* 0x00000005ff0d7212 */ /* 0x000fe200078e33ff */
[----:B---3--:R-:W-:-:S07]  /*7050*/  VIADD R12, R12, 0xffffffff ;  /* 0xffffffff0c0c7836 */ /* 0x008fce0000000000 */
.L_x_141:
[----:B------:R-:W-:Y:S02]  /*7060*/  ISETP.NE.U32.AND P0, PT, RZ, UR24, PT ;  /* 0x00000018ff007c0c */ /* 0x000fe4000bf05070 */
[----:B------:R-:W-:Y:S02]  /*7070*/  R2UR UR11, R20 ;  /* 0x00000000140b72ca */ /* 0x000fe400000e0000 */
[----:B------:R-:W-:Y:S02]  /*7080*/  R2UR UR10, R7 ;  /* 0x00000000070a72ca */ /* 0x000fe400000e0000 */
[----:B------:R-:W-:-:S09]  /*7090*/  ISETP.NE.AND.EX P0, PT, RZ, UR25, PT, P0 ;  /* 0x00000019ff007c0c */ /* 0x000fd2000bf05300 */
[----:B------:R-:W-:Y:S02]  /*70a0*/  USHF.L.U32 UR11, UR11, 0x8, URZ ;  /* 0x000000080b0b7899 */ /* 0x000fe4000800063f */
[----:B------:R-:W-:Y:S02]  /*70b0*/  USHF.L.U32 UR10, UR10, 0x6, URZ ;  /* 0x000000060a0a7899 */ /* 0x000fe4000800063f */
[----:B--234-:R-:W-:Y:S10]  /*70c0*/  @!P0 BRA `(.L_x_110) ;  /* 0x00000000002c8947 */ /* 0x01cff40003800000 */
[----:B------:R-:W-:-:S04]  /*70d0*/  ISETP.NE.U32.AND P1, PT, RZ, UR14, PT ;  /* 0x0000000eff007c0c */ /* 0x000fc8000bf25070 */
[----:B------:R-:W-:-:S13]  /*70e0*/  ISETP.NE.AND.EX P1, PT, RZ, UR15, PT, P1 ;  /* 0x0000000fff007c0c */ /* 0x000fda000bf25310 */
[----:B------:R-:W-:Y:S05]  /*70f0*/  @!P1 BRA `(.L_x_111) ;  /* 0x0000000000189947 */ /* 0x000fea0003800000 */
[----:B------:R-:W2:Y:S01]  /*7100*/  LDC.64 R4, c[0x0][0x588] ;  /* 0x00016200ff047b82 */ /* 0x000ea20000000a00 */
[----:B------:R-:W-:-:S04]  /*7110*/  IMAD R3, R6, UR24, RZ ;  /* 0x0000001806037c24 */ /* 0x000fc8000f8e02ff */
[----:B--2---:R-:W-:-:S05]  /*7120*/  IMAD.WIDE R4, R3, 0x4, R4 ;  /* 0x0000000403047825 */ /* 0x004fca00078e0204 */
[----:B-1---5:R3:W5:Y:S01]  /*7130*/  LDG.E R8, desc[UR40][R4.64] ;  /* 0x0000002804087981 */ /* 0x022762000c1e1900 */
[----:B------:R-:W-:Y:S01]  /*7140*/  IMAD.MOV.U32 R3, RZ, RZ, 0x1 ;  /* 0x00000001ff037424 */ /* 0x000fe200078e00ff */
[----:B------:R-:W-:Y:S06]  /*7150*/  BRA `(.L_x_110) ;  /* 0x0000000000087947 */ /* 0x000fec0003800000 */
.L_x_111:
[----:B-1---5:R-:W2:Y:S01]  /*7160*/  LDC R8, c[0x0][0x580] ;  /* 0x00016000ff087b82 */ /* 0x022ea20000000800 */
[----:B------:R-:W-:-:S07]  /*7170*/  IMAD.MOV.U32 R3, RZ, RZ, 0x1 ;  /* 0x00000001ff037424 */ /* 0x000fce00078e00ff */
.L_x_110:
[----:B------:R-:W-:Y:S05]  /*7180*/  @!P0 BRA `(.L_x_112) ;  /* 0x00000000001c8947 */ /* 0x000fea0003800000 */
[----:B------:R-:W-:-:S13]  /*7190*/  LOP3.LUT P2, RZ, R3, 0xff, RZ, 0xc0, !PT ;  /* 0x000000ff03ff7812 */ /* 0x000fda000784c0ff */
[----:B---3--:R-:W3:Y:S02]  /*71a0*/  @!P2 LDC.64 R4, c[0x0][0x588] ;  /* 0x00016200ff04ab82 */ /* 0x008ee40000000a00 */
[----:B---3--:R-:W-:-:S04]  /*71b0*/  @!P2 ISETP.NE.U32.AND P0, PT, R4, RZ, PT ;  /* 0x000000ff0400a20c */ /* 0x008fc80003f05070 */
[----:B------:R-:W-:Y:S02]  /*71c0*/  @!P2 ISETP.NE.AND.EX P1, PT, R5, RZ, PT, P0 ;  /* 0x000000ff0500a20c */ /* 0x000fe40003f25300 */
[----:B-12--5:R-:W-:Y:S02]  /*71d0*/  @P2 FSETP.EQ.AND P0, PT, R8, RZ, PT ;  /* 0x000000ff0800220b */ /* 0x026fe40003f02000 */
[----:B------:R-:W-:Y:S01]  /*71e0*/  @!P2 PLOP3.LUT P0, PT, P1, PT, PT, 0x8, 0x0 ;  /* 0x000000000000a81c */ /* 0x000fe20000f0e170 */
[----:B------:R-:W-:-:S12]  /*71f0*/  BRA `(.L_x_113) ;  /* 0x0000000000047947 */ /* 0x000fd80003800000 */
.L_x_112:
[----:B-12--5:R-:W-:-:S13]  /*7200*/  FSETP.EQ.AND P0, PT, R8, RZ, PT ;  /* 0x000000ff0800720b */ /* 0x026fda0003f02000 */
.L_x_113:
[----:B------:R-:W-:Y:S02]  /*7210*/  ISETP.NE.AND P2, PT, R11, 0x3, PT ;  /* 0x000000030b00780c */ /* 0x000fe40003f45270 */
[----:B------:R-:W-:-:S04]  /*7220*/  ELECT P1, URZ, PT ;  /* 0x00000000003f782f */ /* 0x000fc80003820000 */
[----:B------:R-:W-:-:S07]  /*7230*/  PLOP3.LUT P0, PT, P1, P0, PT, 0x20, 0x0 ;  /* 0x000000000000781c */ /* 0x000fce0000f00470 */
[----:B------:R-:W-:Y:S06]  /*7240*/  @!P2 BRA `(.L_x_114) ;  /* 0x000000000004a947 */ /* 0x000fec0003800000 */
[----:B------:R-:W-:Y:S01]  /*7250*/  BPT.TRAP 0x1 ;  /* 0x000000040000795c */ /* 0x000fe20000300000 */
.L_x_114:
[----:B------:R-:W1:Y:S01]  /*7260*/  S2UR UR36, SR_CgaCtaId ;  /* 0x00000000002479c3 */ /* 0x000e620000008800 */
[----:B------:R-:W-:Y:S01]  /*7270*/  UMOV UR4, 0x400 ;  /* 0x0000040000047882 */ /* 0x000fe20000000000 */
[----:B---3--:R-:W-:Y:S01]  /*7280*/  SHF.L.U32 R4, R9, 0x1f, RZ ;  /* 0x0000001f09047819 */ /* 0x008fe200000006ff */
[----:B-1----:R-:W-:-:S09]  /*7290*/  ULEA UR5, UR36, UR4, 0x18 ;  /* 0x0000000424057291 */ /* 0x002fd2000f8ec03f */
[----:B------:R-:W1:Y:S02]  /*72a0*/  SYNCS.PHASECHK.TRANS64.TRYWAIT P1, [UR5+0xc0], R4 ;  /* 0x0000c004ff0075a7 */ /* 0x000e640008020145 */
[----:B-1----:R-:W-:Y:S05]  /*72b0*/  @!P1 BRA `(.L_x_115) ;  /* 0x0000002000e49947 */ /* 0x002fea0003800000 */
.L_x_182:
[----:B------:R-:W-:Y:S04]  /*72c0*/  BSSY B0, `(.L_x_116) ;  /* 0x000000e000007945 */ /* 0x000fe80003800000 */
[----:B------:R-:W-:Y:S05]  /*72d0*/  @!P0 BRA `(.L_x_117) ;  /* 0x0000000000308947 */ /* 0x000fea0003800000 */
[----:B------:R-:W-:Y:S01]  /*72e0*/  R2UR UR12, R6 ;  /* 0x00000000060c72ca */ /* 0x000fe200000e0000 */
[----:B------:R-:W-:Y:S02]  /*72f0*/  UIADD3 UR16, UP0, UR6, 0x3f0, URZ ;  /* 0x000003f006107890 */ /* 0x000fe4000ff1e03f */
[----:B------:R-:W-:Y:S02]  /*7300*/  UIADD3 UR8, UR5, 0x100, URZ ;  /* 0x0000010005087890 */ /* 0x000fe4000fffe03f */
[----:B------:R-:W-:Y:S02]  /*7310*/  UIADD3 UR9, UR5, 0xa0, URZ ;  /* 0x000000a005097890 */ /* 0x000fe4000fffe03f */
[----:B------:R-:W-:Y:S01]  /*7320*/  UIADD3.X UR17, URZ, UR7, URZ, UP0, !UPT ;  /* 0x000000073f117290 */ /* 0x000fe200087fe43f */
[----:B------:R-:W-:Y:S01]  /*7330*/  UMOV UR18, 0x0 ;  /* 0x0000000000127882 */ /* 0x000fe20000000000 */
[----:B------:R-:W-:-:S07]  /*7340*/  UMOV UR19, 0x10000000 ;  /* 0x1000000000137882 */ /* 0x000fce0000000000 */
[----:B------:R2:W-:Y:S02]  /*7350*/  UTMALDG.3D [UR8], [UR16], desc[UR18] ;  /* 0x00001208100075b4 */ /* 0x0005e40008011000 */
[----:B--2---:R-:W-:Y:S05]  /*7360*/  @!P2 BRA `(.L_x_118) ;  /* 0x000000000004a947 */ /* 0x004fea0003800000 */
[----:B------:R-:W-:Y:S01]  /*7370*/  BPT.TRAP 0x1 ;  /* 0x000000040000795c */ /* 0x000fe20000300000 */
.L_x_118:
[----:B-1----:R-:W1:Y:S02]  /*7380*/  LDC R5, c[0x0][0x800] ;  /* 0x00020000ff057b82 */ /* 0x002e640000000800 */
[----:B-1----:R2:W-:Y:S02]  /*7390*/  SYNCS.ARRIVE.TRANS64.RED.A0TR RZ, [UR5+0xa0], R5 ;  /* 0x0000a005ffff79a7 */ /* 0x0025e40008300405 */
.L_x_117:
[----:B------:R-:W-:Y:S05]  /*73a0*/  BSYNC B0 ;  /* 0x0000000000007941 */ /* 0x000fea0003800000 */
.L_x_116:
[----:B------:R-:W-:Y:S05]  /*73b0*/  @!P2 BRA `(.L_x_119) ;  /* 0x000000000004a947 */ /* 0x000fea0003800000 */
[----:B------:R-:W-:Y:S01]  /*73c0*/  BPT.TRAP 0x1 ;  /* 0x000000040000795c */ /* 0x000fe20000300000 */
.L_x_119:
[----:B------:R-:W-:-:S04]  /*73d0*/  UIADD3 UR4, UR5, 0xa0, URZ ;  /* 0x000000a005047890 */ /* 0x000fc8000fffe03f */
[----:B------:R-:W-:-:S09]  /*73e0*/  UPRMT UR4, UR36, 0x654, UR4 ;  /* 0x0000065424047896 */ /* 0x000fd20008000004 */
[----:B------:R-:W-:Y:S01]  /*73f0*/  SYNCS.ARRIVE.TRANS64.RED.A1T0 RZ, [UR4], RZ ;  /* 0x000000ffffff79a7 */ /* 0x000fe20008100404 */
[----:B------:R-:W-:Y:S05]  /*7400*/  @!P2 BRA `(.L_x_120) ;  /* 0x000000000004a947 */ /* 0x000fea0003800000 */
[----:B------:R-:W-:Y:S01]  /*7410*/  BPT.TRAP 0x1 ;  /* 0x000000040000795c */ /* 0x000fe20000300000 */
.L_x_120:
[----:B------:R-:W3:Y:S02]  /*7420*/  SYNCS.PHASECHK.TRANS64.TRYWAIT P1, [UR5+0xc8], R4 ;  /* 0x0000c804ff0075a7 */ /* 0x000ee40008020145 */
[----:B---3--:R-:W-:Y:S05]  /*7430*/  @!P1 BRA `(.L_x_121) ;  /* 0x00000020009c9947 */ /* 0x008fea0003800000 */
.L_x_183:
[----:B------:R-:W-:Y:S04]  /*7440*/  BSSY B0, `(.L_x_122) ;  /* 0x0000010000007945 */ /* 0x000fe80003800000 */
[----:B------:R-:W-:Y:S05]  /*7450*/  @!P0 BRA `(.L_x_123) ;  /* 0x0000000000388947 */ /* 0x000fea0003800000 */
[----:B------:R-:W-:Y:S01]  /*7460*/  UIADD3 UR8, UP0, UR6, 0x3f0, URZ ;  /* 0x000003f006087890 */ /* 0x000fe2000ff1e03f */
[----:B------:R-:W-:Y:S01]  /*7470*/  R2UR UR20, R6 ;  /* 0x00000000061472ca */ /* 0x000fe200000e0000 */
[----:B------:R-:W-:Y:S02]  /*7480*/  UIADD3 UR19, UR11, 0x80, URZ ;  /* 0x000000800b137890 */ /* 0x000fe4000fffe03f */
[----:B------:R-:W-:Y:S02]  /*7490*/  UIADD3 UR16, UR5, 0x1100, URZ ;  /* 0x0000110005107890 */ /* 0x000fe4000fffe03f */
[----:B------:R-:W-:Y:S02]  /*74a0*/  UIADD3 UR17, UR5, 0xa8, URZ ;  /* 0x000000a805117890 */ /* 0x000fe4000fffe03f */
[----:B------:R-:W-:Y:S01]  /*74b0*/  UIADD3.X UR9, URZ, UR7, URZ, UP0, !UPT ;  /* 0x000000073f097290 */ /* 0x000fe200087fe43f */
[----:B------:R-:W-:Y:S01]  /*74c0*/  UMOV UR12, 0x0 ;  /* 0x00000000000c7882 */ /* 0x000fe20000000000 */
[----:B------:R-:W-:Y:S01]  /*74d0*/  UMOV UR13, 0x10000000 ;  /* 0x10000000000d7882 */ /* 0x000fe20000000000 */
[----:B------:R-:W-:-:S06]  /*74e0*/  UMOV UR18, UR10 ;  /* 0x0000000a00127c82 */ /* 0x000fcc0008000000 */
[----:B------:R3:W-:Y:S02]  /*74f0*/  UTMALDG.3D [UR16], [UR8], desc[UR12] ;  /* 0x00000c10080075b4 */ /* 0x0007e40008011000 */
[----:B---3--:R-:W-:Y:S05]  /*7500*/  @!P2 BRA `(.L_x_124) ;  /* 0x000000000004a947 */ /* 0x008fea0003800000 */
[----:B------:R-:W-:Y:S01]  /*7510*/  BPT.TRAP 0x1 ;  /* 0x000000040000795c */ /* 0x000fe20000300000 */
.L_x_124:
[----:B-12---:R-:W1:Y:S02]  /*7520*/  LDC R5, c[0x0][0x800] ;  /* 0x00020000ff057b82 */ /* 0x006e640000000800 */
[----:B-1----:R3:W-:Y:S02]  /*7530*/  SYNCS.ARRIVE.TRANS64.RED.A0TR RZ, [UR5+0xa8], R5 ;  /* 0x0000a805ffff79a7 */ /* 0x0027e40008300405 */
.L_x_123:
[----:B------:R-:W-:Y:S05]  /*7540*/  BSYNC B0 ;  /* 0x0000000000007941 */ /* 0x000fea0003800000 */
.L_x_122:
[----:B------:R-:W-:Y:S05]  /*7550*/  @!P2 BRA `(.L_x_125) ;  /* 0x000000000004a947 */ /* 0x000fea0003800000 */
[----:B------:R-:W-:Y:S01]  /*7560*/  BPT.TRAP 0x1 ;  /* 0x000000040000795c */ /* 0x000fe20000300000 */
.L_x_125:
[----:B------:R-:W-:Y:S02]  /*7570*/  UIADD3 UR4, UR5, 0xa8, URZ ;  /* 0x000000a805047890 */ /* 0x000fe4000fffe03f */
[----:B------:R-:W-:Y:S02]  /*7580*/  UIADD3 UR10, UR10, 0x20, URZ ;  /* 0x000000200a0a7890 */ /* 0x000fe4000fffe03f */
[----:B------:R-:W-:-:S09]  /*7590*/  UPRMT UR4, UR36, 0x654, UR4 ;  /* 0x0000065424047896 */ /* 0x000fd20008000004 */
[----:B------:R-:W-:Y:S01]  /*75a0*/  SYNCS.ARRIVE.TRANS64.RED.A1T0 RZ, [UR4], RZ ;  /* 0x000000ffffff79a7 */ /* 0x000fe20008100404 */
[----:B------:R-:W-:Y:S05]  /*75b0*/  @!P2 BRA `(.L_x_126) ;  /* 0x000000000004a947 */ /* 0x000fea0003800000 */
[----:B------:R-:W-:Y:S01]  /*75c0*/  BPT.TRAP 0x1 ;  /* 0x000000040000795c */ /* 0x000fe20000300000 */
.L_x_126:
[----:B------:R-:W4:Y:S02]  /*75d0*/  SYNCS.PHASECHK.TRANS64.TRYWAIT P1, [UR5+0xd0], R4 ;  /* 0x0000d004ff0075a7 */ /* 0x000f240008020145 */
[----:B----4-:R-:W-:Y:S05]  /*75e0*/  @!P1 BRA `(.L_x_127) ;  /* 0x0000002000489947 */ /* 0x010fea0003800000 */
.L_x_184:
        /* <DEDUP_REMOVED lines=10> */
[----:B----4-:R-:W-:Y:S05]  /*7690*/  @!P2 BRA `(.L_x_130) ;  /* 0x000000000004a947 */ /* 0x010fea0003800000 */
[----:B------:R-:W-:Y:S01]  /*76a0*/  BPT.TRAP 0x1 ;  /* 0x000000040000795c */ /* 0x000fe20000300000 */
.L_x_130:
[----:B-123--:R-:W1:Y:S02]  /*76b0*/  LDC R5, c[0x0][0x800] ;  /* 0x00020000ff057b82 */ /* 0x00ee640000000800 */
[----:B-1----:R4:W-:Y:S02]  /*76c0*/  SYNCS.ARRIVE.TRANS64.RED.A0TR RZ, [UR5+0xb0], R5 ;  /* 0x0000b005ffff79a7 */ /* 0x0029e40008300405 */
.L_x_129:
[----:B------:R-:W-:Y:S05]  /*76d0*/  BSYNC B0 ;  /* 0x0000000000007941 */ /* 0x000fea0003800000 */
.L_x_128:
[----:B------:R-:W-:Y:S05]  /*76e0*/  @!P2 BRA `(.L_x_131) ;  /* 0x000000000004a947 */ /* 0x000fea0003800000 */
[----:B------:R-:W-:Y:S01]  /*76f0*/  BPT.TRAP 0x1 ;  /* 0x000000040000795c */ /* 0x000fe20000300000 */
.L_x_131:
[----:B------:R-:W-:-:S04]  /*7700*/  UIADD3 UR4, UR5, 0xb0, URZ ;  /* 0x000000b005047890 */ /* 0x000fc8000fffe03f */
[----:B------:R-:W-:-:S09]  /*7710*/  UPRMT UR4, UR36, 0x654, UR4 ;  /* 0x0000065424047896 */ /* 0x000fd20008000004 */
[----:B------:R-:W-:Y:S01]  /*7720*/  SYNCS.ARRIVE.TRANS64.RED.A1T0 RZ, [UR4], RZ ;  /* 0x000000ffffff79a7 */ /* 0x000fe20008100404 */
[----:B------:R-:W-:Y:S05]  /*7730*/  @!P2 BRA `(.L_x_132) ;  /* 0x000000000004a947 */ /* 0x000fea0003800000 */
[----:B------:R-:W-:Y:S01]  /*7740*/  BPT.TRAP 0x1 ;  /* 0x000000040000795c */ /* 0x000fe20000300000 */
.L_x_132:
[----:B------:R-:W5:Y:S02]  /*7750*/  SYNCS.PHASECHK.TRANS64.TRYWAIT P1, [UR5+0xd8], R4 ;  /* 0x0000d804ff0075a7 */ /* 0x000f640008020145 */
[----:B-----5:R-:W-:Y:S05]  /*7760*/  @!P1 BRA `(.L_x_133) ;  /* 0x0000002000009947 */ /* 0x020fea0003800000 */
.L_x_185:
[----:B------:R-:W-:Y:S04]  /*7770*/  BSSY B0, `(.L_x_134) ;  /* 0x0000010000007945 */ /* 0x000fe80003800000 */
[----:B------:R-:W-:Y:S05]  /*7780*/  @!P0 BRA `(.L_x_135) ;  /* 0x0000000000388947 */ /* 0x000fea0003800000 */
[----:B------:R-:W-:Y:S01]  /*7790*/  R2UR UR20, R6 ;  /* 0x00000000061472ca */ /* 0x000fe200000e0000 */
[----:B------:R-:W-:Y:S02]  /*77a0*/  UIADD3 UR8, UP0, UR6, 0x3f0, URZ ;  /* 0x000003f006087890 */ /* 0x000fe4000ff1e03f */
        /* <DEDUP_REMOVED lines=8> */
[----:B-1----:R-:W-:Y:S05]  /*7830*/  @!P2 BRA `(.L_x_136) ;  /* 0x000000000004a947 */ /* 0x002fea0003800000 */
[----:B------:R-:W-:Y:S01]  /*7840*/  BPT.TRAP 0x1 ;  /* 0x000000040000795c */ /* 0x000fe20000300000 */
.L_x_136:
[----:B------:R-:W1:Y:S02]  /*7850*/  LDC R4, c[0x0][0x800] ;  /* 0x00020000ff047b82 */ /* 0x000e640000000800 */
[----:B-1----:R1:W-:Y:S02]  /*7860*/  SYNCS.ARRIVE.TRANS64.RED.A0TR RZ, [UR5+0xb8], R4 ;  /* 0x0000b804ffff79a7 */ /* 0x0023e40008300405 */
.L_x_135:
[----:B------:R-:W-:Y:S05]  /*7870*/  BSYNC B0 ;  /* 0x0000000000007941 */ /* 0x000fea0003800000 */
.L_x_134:
[----:B------:R-:W-:Y:S05]  /*7880*/  @!P2 BRA `(.L_x_137) ;  /* 0x000000000004a947 */ /* 0x000fea0003800000 */
[----:B------:R-:W-:Y:S01]  /*7890*/  BPT.TRAP 0x1 ;  /* 0x000000040000795c */ /* 0x000fe20000300000 */
.L_x_137:
[----:B------:R-:W-:Y:S01]  /*78a0*/  IADD3 R16, P0, R16, UR38, RZ ;  /* 0x0000002610107c10 */ /* 0x000fe2000ff1e0ff */
[----:B------:R-:W-:Y:S01]  /*78b0*/  UIADD3 UR4, UR5, 0xb8, URZ ;  /* 0x000000b805047890 */ /* 0x000fe2000fffe03f */
[----:B------:R-:W-:Y:S01]  /*78c0*/  LOP3.LUT R9, R9, 0x1, RZ, 0x3c, !PT ;  /* 0x0000000109097812 */ /* 0x000fe200078e3cff */
[----:B------:R-:W-:Y:S01]  /*78d0*/  IMAD.MOV.U32 R20, RZ, RZ, -0x1 ;  /* 0xffffffffff147424 */ /* 0x000fe200078e00ff */
[----:B------:R-:W-:Y:S01]  /*78e0*/  IADD3.X R17, R17, UR37, RZ, P0, !PT ;  /* 0x0000002511117c10 */ /* 0x000fe200087fe4ff */
[----:B------:R-:W-:Y:S01]  /*78f0*/  UPRMT UR4, UR36, 0x654, UR4 ;  /* 0x0000065424047896 */ /* 0x000fe20008000004 */
[----:B------:R-:W-:Y:S01]  /*7900*/  ISETP.GE.U32.AND P0, PT, R16, UR22, PT ;  /* 0x0000001610007c0c */ /* 0x000fe2000bf06070 */
[----:B------:R-:W-:Y:S01]  /*7910*/  IMAD.MOV.U32 R6, RZ, RZ, -0x1 ;  /* 0xffffffffff067424 */ /* 0x000fe200078e00ff */
[----:B-1----:R-:W-:Y:S02]  /*7920*/  PRMT R4, RZ, 0x7610, R4 ;  /* 0x00007610ff047816 */ /* 0x002fe40000000004 */
[----:B------:R-:W-:-:S02]  /*7930*/  ISETP.GE.U32.AND.EX P0, PT, R17, UR23, PT, P0 ;  /* 0x0000001711007c0c */ /* 0x000fc4000bf06100 */
[----:B------:R-:W-:Y:S02]  /*7940*/  MOV R7, 0xffffffff ;  /* 0xffffffff00077802 */ /* 0x000fe40000000f00 */
[----:B------:R-:W-:Y:S09]  /*7950*/  SYNCS.ARRIVE.TRANS64.RED.A1T0 RZ, [UR4], RZ ;  /* 0x000000ffffff79a7 */ /* 0x000ff20008100404 */
[----:B------:R-:W-:Y:S05]  /*7960*/  @P0 BRA `(.L_x_138) ;  /* 0x0000000400580947 */ /* 0x000fea0003800000 */
[----:B------:R-:W1:Y:S01]  /*7970*/  S2R R18, SR_CTAID.X ;  /* 0x0000000000127919 */ /* 0x000e620000002500 */
[----:B------:R-:W5:Y:S01]  /*7980*/  LDC.64 R14, c[0x0][0x8d0] ;  /* 0x00023400ff0e7b82 */ /* 0x000f620000000a00 */
[----:B------:R-:W-:Y:S01]  /*7990*/  ULDC UR4, c[0x0][0x150] ;  /* 0x0000540000047ab9 */ /* 0x000fe20000000800 */
[----:B------:R-:W-:Y:S01]  /*79a0*/  IMAD.MOV.U32 R22, RZ, RZ, R17 ;  /* 0x000000ffff167224 */ /* 0x000fe200078e0011 */
[----:B------:R-:W1:Y:S05]  /*79b0*/  S2R R20, SR_CTAID.Y ;  /* 0x0000000000147919 */ /* 0x000e6a0000002600 */
[----:B--234-:R-:W2:Y:S08]  /*79c0*/  LDC R5, c[0x0][0x144] ;  /* 0x00005100ff057b82 */ /* 0x01ceb00000000800 */
[----:B------:R-:W3:Y:S01]  /*79d0*/  LDC R21, c[0x0][0x8d8] ;  /* 0x00023600ff157b82 */ /* 0x000ee20000000800 */
[----:B-----5:R-:W-:-:S04]  /*79e0*/  ISETP.NE.U32.AND P0, PT, R14, RZ, PT ;  /* 0x000000ff0e00720c */ /* 0x020fc80003f05070 */
[----:B------:R-:W-:Y:S02]  /*79f0*/  ISETP.NE.AND.EX P0, PT, R15, RZ, PT, P0 ;  /* 0x000000ff0f00720c */ /* 0x000fe40003f05300 */
[----:B-1----:R-:W-:Y:S02]  /*7a00*/  I2FP.F32.U32 R4, R18 ;  /* 0x0000001200047245 */ /* 0x002fe40000201000 */
[----:B------:R-:W-:-:S03]  /*7a10*/  I2FP.F32.U32 R23, R20 ;  /* 0x0000001400177245 */ /* 0x000fc60000201000 */
[----:B------:R-:W-:-:S06]  /*7a20*/  FMUL R4, R4, UR4 ;  /* 0x0000000404047c20 */ /* 0x000fcc0008400000 */
[----:B------:R-:W1:Y:S02]  /*7a30*/  F2I.U32.TRUNC.NTZ R4, R4 ;  /* 0x0000000400047305 */ /* 0x000e64000020f000 */
[----:B-1----:R-:W-:-:S04]  /*7a40*/  IMAD.MOV R6, RZ, RZ, -R4 ;  /* 0x000000ffff067224 */ /* 0x002fc800078e0a04 */
[----:B--2---:R-:W-:Y:S02]  /*7a50*/  IMAD R18, R5, R6, R18 ;  /* 0x0000000605127224 */ /* 0x004fe400078e0212 */
[----:B------:R-:W-:Y:S01]  /*7a60*/  IMAD.MOV.U32 R6, RZ, RZ, R16 ;  /* 0x000000ffff067224 */ /* 0x000fe200078e0010 */
[----:B---3--:R-:W-:Y:S06]  /*7a70*/  @!P0 BRA `(.L_x_139) ;  /* 0x0000000000308947 */ /* 0x008fec0003800000 */
[----:B------:R-:W1:Y:S02]  /*7a80*/  LDC R5, c[0x0][0x8dc] ;  /* 0x00023700ff057b82 */ /* 0x000e640000000800 */
[----:B-1----:R-:W-:-:S05]  /*7a90*/  IADD3 R5, P0, R16, R5, RZ ;  /* 0x0000000510057210 */ /* 0x002fca0007f1e0ff */
[----:B------:R-:W-:-:S04]  /*7aa0*/  IMAD.X R19, RZ, RZ, R17, P0 ;  /* 0x000000ffff137224 */ /* 0x000fc800000e0611 */
[----:B------:R-:W-:-:S04]  /*7ab0*/  IMAD.WIDE.U32 R6, R19, R14, RZ ;  /* 0x0000000e13067225 */ /* 0x000fc800078e00ff */
[----:B------:R-:W-:-:S04]  /*7ac0*/  IMAD.WIDE.U32 R6, P0, R5, R15, R6 ;  /* 0x0000000f05067225 */ /* 0x000fc80007800006 */
[----:B------:R-:W-:-:S04]  /*7ad0*/  IMAD.WIDE.U32 R4, R5, R14, RZ ;  /* 0x0000000e05047225 */ /* 0x000fc800078e00ff */
[----:B------:R-:W-:Y:S01]  /*7ae0*/  IMAD.MOV.U32 R4, RZ, RZ, R7 ;  /* 0x000000ffff047224 */ /* 0x000fe200078e0007 */
[----:B------:R-:W-:Y:S02]  /*7af0*/  IADD3 RZ, P1, R5, R6, RZ ;  /* 0x0000000605ff7210 */ /* 0x000fe40007f3e0ff */
[----:B------:R-:W-:-:S03]  /*7b00*/  IADD3.X R5, RZ, RZ, RZ, P0, !PT ;  /* 0x000000ffff057210 */ /* 0x000fc600007fe4ff */
[----:B------:R-:W-:-:S04]  /*7b10*/  IMAD.WIDE.U32.X R4, R19, R15, R4, P1 ;  /* 0x0000000f13047225 */ /* 0x000fc800008e0404 */
[----:B------:R-:W-:Y:S02]  /*7b20*/  IMAD.MOV.U32 R6, RZ, RZ, R4 ;  /* 0x000000ffff067224 */ /* 0x000fe400078e0004 */
[----:B------:R-:W-:-:S07]  /*7b30*/  IMAD.MOV.U32 R22, RZ, RZ, R5 ;  /* 0x000000ffff167224 */ /* 0x000fce00078e0005 */
.L_x_139:
[----:B------:R-:W-:Y:S01]  /*7b40*/  ULDC UR4, c[0x0][0x154] ;  /* 0x0000550000047ab9 */ /* 0x000fe20000000800 */
[----:B------:R-:W1:Y:S01]  /*7b50*/  LDC R7, c[0x0][0x148] ;  /* 0x00005200ff077b82 */ /* 0x000e620000000800 */
[----:B------:R-:W-:Y:S01]  /*7b60*/  FMUL R14, R23, UR4 ;  /* 0x00000004170e7c20 */ /* 0x000fe20008400000 */
[----:B------:R-:W-:Y:S02]  /*7b70*/  ISETP.NE.AND P2, PT, R2, 0x1, PT ;  /* 0x000000010200780c */ /* 0x000fe40003f45270 */
[-CC-:B------:R-:W-:Y:S02]  /*7b80*/  SHF.R.U64 R19, R6, R21.reuse, R22.reuse ;  /* 0x0000001506137219 */ /* 0x180fe40000001216 */
[----:B------:R-:W-:Y:S01]  /*7b90*/  SHF.R.U32.HI R21, RZ, R21, R22 ;  /* 0x00000015ff157219 */ /* 0x000fe20000011616 */
[----:B------:R-:W2:Y:S01]  /*7ba0*/  F2I.U32.TRUNC.NTZ R14, R14 ;  /* 0x0000000e000e7305 */ /* 0x000ea2000020f000 */
[----:B------:R-:W3:Y:S01]  /*7bb0*/  LDC.64 R4, c[0x0][0x8c8] ;  /* 0x00023200ff047b82 */ /* 0x000ee20000000a00 */
[----:B------:R-:W-:-:S05]  /*7bc0*/  IADD3 R23, P0, RZ, -R19, RZ ;  /* 0x80000013ff177210 */ /* 0x000fca0007f1e0ff */
[----:B------:R-:W-:Y:S02]  /*7bd0*/  IMAD.X R21, RZ, RZ, ~R21, P0 ;  /* 0x000000ffff157224 */ /* 0x000fe400000e0e15 */
[----:B------:R-:W4:Y:S01]  /*7be0*/  LDC R22, c[0x0][0x8c0] ;  /* 0x00023000ff167b82 */ /* 0x000f220000000800 */
[----:B--2---:R-:W-:-:S07]  /*7bf0*/  IMAD.MOV R15, RZ, RZ, -R14 ;  /* 0x000000ffff0f7224 */ /* 0x004fce00078e0a0e */
[----:B------:R-:W2:Y:S01]  /*7c00*/  LDC R26, c[0x0][0x8f0] ;  /* 0x00023c00ff1a7b82 */ /* 0x000ea20000000800 */
[----:B-1----:R-:W-:-:S07]  /*7c10*/  @P2 IMAD R18, R7, R15, R20 ;  /* 0x0000000f07122224 */ /* 0x002fce00078e0214 */
[----:B------:R-:W1:Y:S01]  /*7c20*/  LDC.64 R14, c[0x0][0x8e8] ;  /* 0x00023a00ff0e7b82 */ /* 0x000e620000000a00 */
[----:B---3--:R-:W-:-:S04]  /*7c30*/  IMAD R6, R21, R4, RZ ;  /* 0x0000000415067224 */ /* 0x008fc800078e02ff */
[C---:B------:R-:W-:Y:S02]  /*7c40*/  IMAD R7, R23.reuse, R5, R6 ;  /* 0x0000000517077224 */ /* 0x040fe400078e0206 */
[----:B------:R-:W-:Y:S01]  /*7c50*/  IMAD.WIDE.U32 R4, R23, R4, R16 ;  /* 0x0000000417047225 */ /* 0x000fe200078e0010 */
[----:B------:R-:W3:Y:S04]  /*7c60*/  LDC R21, c[0x0][0x8b0] ;  /* 0x00022c00ff157b82 */ /* 0x000ee80000000800 */
[----:B------:R-:W-:-:S04]  /*7c70*/  IADD3 R5, R5, R7, RZ ;  /* 0x0000000705057210 */ /* 0x000fc80007ffe0ff */
[----:B------:R-:W5:Y:S01]  /*7c80*/  LDC R6, c[0x0][0x900] ;  /* 0x00024000ff067b82 */ /* 0x000f620000000800 */
[-CC-:B----4-:R-:W-:Y:S02]  /*7c90*/  SHF.R.U64 R25, R4, R22.reuse, R5.reuse ;  /* 0x0000001604197219 */ /* 0x190fe40000001205 */
[----:B------:R-:W-:-:S05]  /*7ca0*/  SHF.R.U32.HI R4, RZ, R22, R5 ;  /* 0x00000016ff047219 */ /* 0x000fca0000011605 */
[----:B------:R-:W4:Y:S01]  /*7cb0*/  LDC R22, c[0x0][0x8e0] ;  /* 0x00023800ff167b82 */ /* 0x000f220000000800 */
[----:B-1----:R-:W-:-:S04]  /*7cc0*/  ISETP.NE.U32.AND P0, PT, R14, RZ, PT ;  /* 0x000000ff0e00720c */ /* 0x002fc80003f05070 */
[----:B------:R-:W-:-:S03]  /*7cd0*/  ISETP.NE.AND.EX P0, PT, R15, RZ, PT, P0 ;  /* 0x000000ff0f00720c */ /* 0x000fc60003f05300 */
[----:B------:R-:W1:Y:S01]  /*7ce0*/  LDC R23, c[0x0][0x8b8] ;  /* 0x00022e00ff177b82 */ /* 0x000e620000000800 */
[-CC-:B---3--:R-:W-:Y:S02]  /*7cf0*/  SHF.R.U64 R24, R25, R21.reuse, R4.reuse ;  /* 0x0000001519187219 */ /* 0x188fe40000001204 */
[----:B------:R-:W-:-:S05]  /*7d00*/  SHF.R.U32.HI R5, RZ, R21, R4 ;  /* 0x00000015ff057219 */ /* 0x000fca0000011604 */
[----:B------:R-:W3:Y:S01]  /*7d10*/  LDC R20, c[0x0][0x8a8] ;  /* 0x00022a00ff147b82 */ /* 0x000ee20000000800 */
[-CC-:B-----5:R-:W-:Y:S02]  /*7d20*/  SHF.R.U64 R21, R24, R6.reuse, R5.reuse ;  /* 0x0000000618157219 */ /* 0x1a0fe40000001205 */
[----:B------:R-:W-:-:S03]  /*7d30*/  SHF.R.U32.HI R27, RZ, R6, R5 ;  /* 0x00000006ff1b7219 */ /* 0x000fc60000011605 */
[----:B------:R-:W-:Y:S02]  /*7d40*/  IMAD.MOV.U32 R4, RZ, RZ, R21 ;  /* 0x000000ffff047224 */ /* 0x000fe400078e0015 */
[----:B------:R-:W-:Y:S01]  /*7d50*/  IMAD.MOV.U32 R5, RZ, RZ, R27 ;  /* 0x000000ffff057224 */ /* 0x000fe200078e001b */
[----:B--2-4-:R-:W-:Y:S06]  /*7d60*/  @!P0 BRA `(.L_x_140) ;  /* 0x0000000000288947 */ /* 0x014fec0003800000 */
[----:B------:R-:W2:Y:S02]  /*7d70*/  LDC R4, c[0x0][0x8f4] ;  /* 0x00023d00ff047b82 */ /* 0x000ea40000000800 */
[----:B--2---:R-:W-:-:S05]  /*7d80*/  IADD3 R5, P0, R21, R4, RZ ;  /* 0x0000000415057210 */ /* 0x004fca0007f1e0ff */
[----:B------:R-:W-:-:S04]  /*7d90*/  IMAD.X R27, RZ, RZ, R27, P0 ;  /* 0x000000ffff1b7224 */ /* 0x000fc800000e061b */
[----:B------:R-:W-:-:S04]  /*7da0*/  IMAD.WIDE.U32 R6, R27, R14, RZ ;  /* 0x0000000e1b067225 */ /* 0x000fc800078e00ff */
[----:B------:R-:W-:-:S04]  /*7db0*/  IMAD.WIDE.U32 R6, P0, R5, R15, R6 ;  /* 0x0000000f05067225 */ /* 0x000fc80007800006 */
[----:B------:R-:W-:-:S04]  /*7dc0*/  IMAD.WIDE.U32 R4, R5, R14, RZ ;  /* 0x0000000e05047225 */ /* 0x000fc800078e00ff */
[----:B------:R-:W-:Y:S01]  /*7dd0*/  IMAD.MOV.U32 R4, RZ, RZ, R7 ;  /* 0x000000ffff047224 */ /* 0x000fe200078e0007 */
[----:B------:R-:W-:Y:S01]  /*7de0*/  IADD3 RZ, P1, R5, R6, RZ ;  /* 0x0000000605ff7210 */ /* 0x000fe20007f3e0ff */
[----:B------:R-:W-:-:S04]  /*7df0*/  IMAD.X R5, RZ, RZ, RZ, P0 ;  /* 0x000000ffff057224 */ /* 0x000fc800000e06ff */
[----:B------:R-:W-:-:S08]  /*7e00*/  IMAD.WIDE.U32.X R4, R27, R15, R4, P1 ;  /* 0x0000000f1b047225 */ /* 0x000fd000008e0404 */
.L_x_140:
[----:B------:R-:W-:Y:S01]  /*7e10*/  SHF.R.U64 R26, R4, R26, R5 ;  /* 0x0000001a041a7219 */ /* 0x000fe20000001205 */
[----:B------:R-:W-:Y:S01]  /*7e20*/  IMAD.MOV.U32 R6, RZ, RZ, R19 ;  /* 0x000000ffff067224 */ /* 0x000fe200078e0013 */
[----:B------:R-:W-:Y:S02]  /*7e30*/  LOP3.LUT R5, R24, R13, RZ, 0xc0, !PT ;  /* 0x0000000d18057212 */ /* 0x000fe400078ec0ff */
[----:B------:R-:W-:Y:S02]  /*7e40*/  IADD3 R4, -R26, RZ, RZ ;  /* 0x000000ff1a047210 */ /* 0x000fe40007ffe1ff */
[----:B------:R-:W-:Y:S01]  /*7e50*/  LOP3.LUT R25, R25, R12, RZ, 0xc0, !PT ;  /* 0x0000000c19197212 */ /* 0x000fe200078ec0ff */
[----:B------:R-:W-:Y:S02]  /*7e60*/  IMAD R5, R10, R26, R5 ;  /* 0x0000001a0a057224 */ /* 0x000fe400078e0205 */
[----:B------:R-:W-:Y:S02]  /*7e70*/  IMAD R21, R4, R22, R21 ;  /* 0x0000001604157224 */ /* 0x000fe400078e0215 */
[----:B-1----:R-:W-:-:S02]  /*7e80*/  IMAD R18, R5, R23, R18 ;  /* 0x0000001705127224 */ /* 0x002fc400078e0212 */
[----:B---3--:R-:W-:Y:S02]  /*7e90*/  IMAD R21, R21, R20, R25 ;  /* 0x0000001415157224 */ /* 0x008fe400078e0219 */
[----:B------:R-:W-:-:S03]  /*7ea0*/  IMAD.MOV.U32 R4, RZ, RZ, 0x1 ;  /* 0x00000001ff047424 */ /* 0x000fc600078e00ff */
[----:B------:R-:W-:Y:S02]  /*7eb0*/  SEL R7, R21, R18, !P2 ;  /* 0x0000001215077207 */ /* 0x000fe40005000000 */
[----:B------:R-:W-:-:S07]  /*7ec0*/  SEL R20, R18, R21, !P2 ;  /* 0x0000001512147207 */ /* 0x000fce0005000000 */
.L_x_138:
[----:B------:R-:W-:-:S13]  /*7ed0*/  LOP3.LUT P0, RZ, R4, 0xff, RZ, 0xc0, !PT ;  /* 0x000000ff04ff7812 */ /* 0x000fda000780c0ff */
[----:B------:R-:W-:Y:S05]  /*7ee0*/  @P0 BRA `(.L_x_141) ;  /* 0xfffffff0005c0947 */ /* 0x000fea000383ffff */
.L_x_109:
[----:B------:R-:W-:Y:S01]  /*7ef0*/  ELECT P0, URZ, PT ;  /* 0x00000000003f782f */ /* 0x000fe20003800000 */
[----:B------:R-:W-:-:S12]  /*7f00*/  BSSY B0, `(.L_x_142) ;  /* 0x000001b000007945 */ /* 0x000fd80003800000 */
[----:B------:R-:W-:Y:S05]  /*7f10*/  @!P0 BRA `(.L_x_143) ;  /* 0x0000000000648947 */ /* 0x000fea0003800000 */
[----:B------:R-:W-:-:S04]  /*7f20*/  LOP3.LUT R0, R0, 0x2, RZ, 0xfc, !PT ;  /* 0x0000000200007812 */ /* 0x000fc800078efcff */
[----:B------:R-:W-:-:S13]  /*7f30*/  ISETP.NE.AND P1, PT, R0, 0x3, PT ;  /* 0x000000030000780c */ /* 0x000fda0003f25270 */
[----:B------:R-:W-:Y:S05]  /*7f40*/  @!P1 BRA `(.L_x_144) ;  /* 0x0000000000049947 */ /* 0x000fea0003800000 */
[----:B------:R-:W-:Y:S01]  /*7f50*/  BPT.TRAP 0x1 ;  /* 0x000000040000795c */ /* 0x000fe20000300000 */
.L_x_144:
[----:B------:R-:W-:Y:S01]  /*7f60*/  IMAD.U32 R3, RZ, RZ, UR36 ;  /* 0x00000024ff037e24 */ /* 0x000fe2000f8e00ff */
[----:B------:R-:W-:Y:S02]  /*7f70*/  MOV R2, 0x400 ;  /* 0x0000040000027802 */ /* 0x000fe40000000f00 */
[----:B------:R-:W-:Y:S02]  /*7f80*/  SHF.L.U32 R0, R9, 0x1f, RZ ;  /* 0x0000001f09007819 */ /* 0x000fe400000006ff */
[----:B------:R-:W-:-:S04]  /*7f90*/  LEA R3, R3, R2, 0x18 ;  /* 0x0000000203037211 */ /* 0x000fc800078ec0ff */
[----:B------:R-:W1:Y:S02]  /*7fa0*/  SYNCS.PHASECHK.TRANS64.TRYWAIT P0, [R3+URZ+0xc0], R0 ;  /* 0x0000c000030075a7 */ /* 0x000e64000800017f */
[----:B-1----:R-:W-:Y:S05]  /*7fb0*/  @!P0 BRA `(.L_x_145) ;  /* 0x0000001800048947 */ /* 0x002fea0003800000 */
.L_x_186:
[----:B------:R-:W-:Y:S05]  /*7fc0*/  @!P1 BRA `(.L_x_146) ;  /* 0x0000000000049947 */ /* 0x000fea0003800000 */
[----:B------:R-:W-:Y:S01]  /*7fd0*/  BPT.TRAP 0x1 ;  /* 0x000000040000795c */ /* 0x000fe20000300000 */
.L_x_146:
[----:B------:R-:W1:Y:S02]  /*7fe0*/  SYNCS.PHASECHK.TRANS64.TRYWAIT P0, [R3+URZ+0xc8], R0 ;  /* 0x0000c800030075a7 */ /* 0x000e64000800017f */
[----:B-1----:R-:W-:Y:S05]  /*7ff0*/  @!P0 BRA `(.L_x_147) ;  /* 0x0000001800088947 */ /* 0x002fea0003800000 */
.L_x_187:
[----:B------:R-:W-:Y:S05]  /*8000*/  @!P1 BRA `(.L_x_148) ;  /* 0x0000000000049947 */ /* 0x000fea0003800000 */
[----:B------:R-:W-:Y:S01]  /*8010*/  BPT.TRAP 0x1 ;  /* 0x000000040000795c */ /* 0x000fe20000300000 */
.L_x_148:
[----:B------:R-:W1:Y:S02]  /*8020*/  SYNCS.PHASECHK.TRANS64.TRYWAIT P0, [R3+URZ+0xd0], R0 ;  /* 0x0000d000030075a7 */ /* 0x000e64000800017f */
[----:B-1----:R-:W-:Y:S05]  /*8030*/  @!P0 BRA `(.L_x_149) ;  /* 0x00000018000c8947 */ /* 0x002fea0003800000 */
.L_x_188:
[----:B------:R-:W-:Y:S05]  /*8040*/  @!P1 BRA `(.L_x_150) ;  /* 0x0000000000049947 */ /* 0x000fea0003800000 */
[----:B------:R-:W-:Y:S01]  /*8050*/  BPT.TRAP 0x1 ;  /* 0x000000040000795c */ /* 0x000fe20000300000 */
.L_x_150:
[----:B------:R-:W-:-:S07]  /*8060*/  SHF.L.U32 R0, R9, 0x1f, RZ ;  /* 0x0000001f09007819 */ /* 0x000fce00000006ff */
.L_x_151:
[----:B------:R1:W1:Y:S02]  /*8070*/  SYNCS.PHASECHK.TRANS64.TRYWAIT P0, [R3+URZ+0xd8], R0 ;  /* 0x0000d800030075a7 */ /* 0x000264000800017f */
[----:B-1----:R-:W-:Y:S05]  /*8080*/  @!P0 NANOSLEEP.SYNCS 0x989680 ;  /* 0x009896800000895d */ /* 0x002fea0003900000 */
[----:B------:R-:W1:Y:S02]  /*8090*/  @!P0 SYNCS.PHASECHK.TRANS64 P0, [R3+URZ+0xd8], R0 ;  /* 0x0000d800030085a7 */ /* 0x000e64000800007f */
[----:B-1----:R-:W-:Y:S05]  /*80a0*/  @!P0 BRA `(.L_x_151) ;  /* 0xfffffffc00f08947 */ /* 0x002fea000383ffff */
.L_x_143:
[----:B------:R-:W-:Y:S05]  /*80b0*/  BSYNC B0 ;  /* 0x0000000000007941 */ /* 0x000fea0003800000 */
.L_x_142:
[----:B------:R-:W-:Y:S05]  /*80c0*/  EXIT ;  /* 0x000000000000794d */ /* 0x000fea0003800000 */
.L_x_104:
[----:B------:R-:W-:Y:S01]  /*80d0*/  LOP3.LUT P0, RZ, R12, 0xff, RZ, 0xc0, !PT ;  /* 0x000000ff0cff7812 */ /* 0x000fe2000780c0ff */
[----:B------:R-:W-:Y:S02]  /*80e0*/  IMAD.MOV.U32 R0, RZ, RZ, 0x1 ;  /* 0x00000001ff007424 */ /* 0x000fe400078e00ff */
[----:B------:R-:W-:-:S10]  /*80f0*/  IMAD.MOV.U32 R12, RZ, RZ, RZ ;  /* 0x000000ffff0c7224 */ /* 0x000fd400078e00ff */
[----:B------:R-:W-:Y:S05]  /*8100*/  @!P0 BRA `(.L_x_152) ;  /* 0x0000000c00208947 */ /* 0x000fea0003800000 */
[----:B------:R-:W1:Y:S01]  /*8110*/  LDC R0, c[0x0][0x28c] ;  /* 0x0000a300ff007b82 */ /* 0x000e620000000800 */
[----:B------:R-:W-:Y:S01]  /*8120*/  ULDC UR7, c[0x0][0x900] ;  /* 0x0002400000077ab9 */ /* 0x000fe20000000800 */
[----:B------:R-:W-:Y:S01]  /*8130*/  UMOV UR8, 0xffffffff ;  /* 0xffffffff00087882 */ /* 0x000fe20000000000 */
[----:B------:R-:W-:Y:S01]  /*8140*/  BSSY B0, `(.L_x_152) ;  /* 0x00000c4000007945 */ /* 0x000fe20003800000 */
[----:B------:R-:W-:Y:S01]  /*8150*/  USHF.L.U32 UR4, UR36, 0x5, URZ ;  /* 0x0000000524047899 */ /* 0x000fe2000800063f */
[----:B------:R-:W-:Y:S01]  /*8160*/  IMAD.MOV.U32 R10, RZ, RZ, 0x1 ;  /* 0x00000001ff0a7424 */ /* 0x000fe200078e00ff */
[----:B------:R-:W-:Y:S01]  /*8170*/  USHF.L.U32 UR5, UR36, 0xb, URZ ;  /* 0x0000000b24057899 */ /* 0x000fe2000800063f */
[----:B------:R-:W-:Y:S01]  /*8180*/  LOP3.LUT R9, R19, 0x2, RZ, 0xfc, !PT ;  /* 0x0000000213097812 */ /* 0x000fe200078efcff */
[----:B------:R-:W-:Y:S01]  /*8190*/  USHF.L.U32 UR8, UR8, UR7, URZ ;  /* 0x0000000708087299 */ /* 0x000fe2000800063f */
[----:B------:R-:W-:Y:S01]  /*81a0*/  IMAD.MOV.U32 R12, RZ, RZ, RZ ;  /* 0x000000ffff0c7224 */ /* 0x000fe200078e00ff */
[----:B------:R-:W-:Y:S01]  /*81b0*/  ULDC UR6, c[0x0][0x8a8] ;  /* 0x00022a0000067ab9 */ /* 0x000fe20000000800 */
[----:B------:R-:W-:Y:S01]  /*81c0*/  UMOV UR9, 0x1 ;  /* 0x0000000100097882 */ /* 0x000fe20000000000 */
[----:B------:R-:W-:-:S02]  /*81d0*/  ULOP3.LUT UR4, UR4, 0x20, URZ, 0xc0, !UPT ;  /* 0x0000002004047892 */ /* 0x000fc4000f8ec03f */
[----:B------:R-:W-:Y:S02]  /*81e0*/  ULOP3.LUT UR5, UR5, 0x800, URZ, 0xc0, !UPT ;  /* 0x0000080005057892 */ /* 0x000fe4000f8ec03f */
[----:B------:R-:W-:Y:S02]  /*81f0*/  UIADD3 UR6, UR6, -0x1, URZ ;  /* 0xffffffff06067890 */ /* 0x000fe4000fffe03f */
[----:B------:R-:W-:Y:S02]  /*8200*/  USHF.L.U32 UR19, UR9, UR7, URZ ;  /* 0x0000000709137299 */ /* 0x000fe4000800063f */
[----:B------:R-:W-:Y:S01]  /*8210*/  ULOP3.LUT UR18, URZ, UR8, URZ, 0x33, !UPT ;  /* 0x000000083f127292 */ /* 0x000fe2000f8e333f */
[----:B------:R-:W-:Y:S01]  /*8220*/  ULDC.64 UR22, c[0x0][0x198] ;  /* 0x0000660000167ab9 */ /* 0x000fe20000000a00 */
[----:B-1----:R-:W-:-:S04]  /*8230*/  IADD3 R0, R0, 0x3f, RZ ;  /* 0x0000003f00007810 */ /* 0x002fc80007ffe0ff */
[----:B------:R-:W-:-:S04]  /*8240*/  SHF.R.S32.HI R3, RZ, 0x1f, R0 ;  /* 0x0000001fff037819 */ /* 0x000fc80000011400 */
[----:B------:R-:W-:Y:S01]  /*8250*/  LEA.HI R3, R3, R0, RZ, 0x6 ;  /* 0x0000000003037211 */ /* 0x000fe200078f30ff */
[----:B------:R-:W-:-:S03]  /*8260*/  IMAD.MOV.U32 R0, RZ, RZ, 0x1 ;  /* 0x00000001ff007424 */ /* 0x000fc600078e00ff */
[----:B------:R-:W-:-:S05]  /*8270*/  SHF.R.S32.HI R3, RZ, 0x6, R3 ;  /* 0x00000006ff037819 */ /* 0x000fca0000011403 */
[----:B------:R-:W-:-:S07]  /*8280*/  VIADD R8, R3, 0x1 ;  /* 0x0000000103087836 */ /* 0x000fce0000000000 */
.L_x_163:
[----:B------:R-:W-:-:S03]  /*8290*/  UMOV UR7, 0xffffffff ;  /* 0xffffffff00077882 */ /* 0x000fc60000000000 */
[----:B------:R-:W-:Y:S05]  /*82a0*/  BRA.DIV UR7, `(.L_x_153) ;  /* 0x0000001607847947 */ /* 0x000fea000b800000 */
[----:B------:R-:W-:-:S13]  /*82b0*/  ELECT P6, URZ, PT ;  /* 0x00000000003f782f */ /* 0x000fda00038c0000 */
.L_x_191:
[----:B------:R-:W1:Y:S01]  /*82c0*/  LDC R4, c[0x0][0x28c] ;  /* 0x0000a300ff047b82 */ /* 0x000e620000000800 */
[----:B------:R-:W-:Y:S01]  /*82d0*/  BSSY B1, `(.L_x_154) ;  /* 0x0000038000017945 */ /* 0x000fe20003800000 */
[----:B-1----:R-:W-:-:S13]  /*82e0*/  ISETP.LT.OR P6, PT, R4, 0x1, !P6 ;  /* 0x000000010400780c */ /* 0x002fda00077c1670 */
[----:B------:R-:W-:Y:S05]  /*82f0*/  @P6 BRA `(.L_x_155) ;  /* 0x0000000000d46947 */ /* 0x000fea0003800000 */
[----:B------:R-:W-:Y:S01]  /*8300*/  LEA R15, R7, UR4, 0x6 ;  /* 0x00000004070f7c11 */ /* 0x000fe2000f8e30ff */
[----:B------:R-:W-:Y:S01]  /*8310*/  IMAD.SHL.U32 R20, R20, 0x100, RZ ;  /* 0x0000010014147824 */ /* 0x000fe200078e00ff */
[----:B------:R-:W-:Y:S01]  /*8320*/  MOV R21, RZ ;  /* 0x000000ff00157202 */ /* 0x000fe20000000f00 */
[----:B------:R-:W-:Y:S02]  /*8330*/  IMAD.MOV.U32 R4, RZ, RZ, R8 ;  /* 0x000000ffff047224 */ /* 0x000fe400078e0008 */
[----:B------:R-:W-:Y:S02]  /*8340*/  IMAD.MOV.U32 R5, RZ, RZ, R0 ;  /* 0x000000ffff057224 */ /* 0x000fe400078e0000 */
[----:B------:R-:W-:-:S07]  /*8350*/  IMAD.MOV.U32 R7, RZ, RZ, R12 ;  /* 0x000000ffff077224 */ /* 0x000fce00078e000c */
.L_x_158:
[----:B------:R-:W1:Y:S01]  /*8360*/  S2R R14, SR_CgaCtaId ;  /* 0x00000000000e7919 */ /* 0x000e620000008800 */
[----:B------:R-:W-:Y:S02]  /*8370*/  MOV R11, 0x400 ;  /* 0x00000400000b7802 */ /* 0x000fe40000000f00 */
[----:B------:R-:W-:-:S13]  /*8380*/  LOP3.LUT P1, RZ, R18, 0x7f, RZ, 0xc0, !PT ;  /* 0x0000007f12ff7812 */ /* 0x000fda000782c0ff */
[----:B------:R-:W2:Y:S01]  /*8390*/  @!P1 LDC R13, c[0x0][0x500] ;  /* 0x00014000ff0d9b82 */ /* 0x000ea20000000800 */
[----:B-1----:R-:W-:Y:S02]  /*83a0*/  LEA R22, R14, R11, 0x18 ;  /* 0x0000000b0e167211 */ /* 0x002fe400078ec0ff */
[----:B------:R-:W-:-:S03]  /*83b0*/  SHF.L.U32 R11, R5, 0x1f, RZ ;  /* 0x0000001f050b7819 */ /* 0x000fc600000006ff */
[----:B------:R-:W-:-:S04]  /*83c0*/  IMAD R14, R7, 0x8, R22 ;  /* 0x00000008070e7824 */ /* 0x000fc800078e0216 */
[----:B------:R-:W1:Y:S02]  /*83d0*/  SYNCS.PHASECHK.TRANS64.TRYWAIT P0, [R14+URZ+0x50], R11 ;  /* 0x0000500b0e0075a7 */ /* 0x000e64000800017f */
[----:B-12---:R-:W-:Y:S05]  /*83e0*/  @!P0 BRA `(.L_x_156) ;  /* 0x0000001400548947 */ /* 0x006fea0003800000 */
.L_x_192:
[----:B-1----:R-:W-:Y:S01]  /*83f0*/  PRMT R11, R9, 0x9910, RZ ;  /* 0x00009910090b7816 */ /* 0x002fe200000000ff */
[----:B------:R1:W-:Y:S03]  /*8400*/  @!P1 SYNCS.ARRIVE.TRANS64 RZ, [R14+URZ], R13 ;  /* 0x0000000d0eff99a7 */ /* 0x0003e6000800003f */
[----:B------:R-:W-:-:S13]  /*8410*/  ISETP.NE.AND P0, PT, R11, 0x2, PT ;  /* 0x000000020b00780c */ /* 0x000fda0003f05270 */
[----:B-1----:R-:W-:Y:S05]  /*8420*/  @P0 BRA `(.L_x_157) ;  /* 0x0000000000040947 */ /* 0x002fea0003800000 */
[----:B------:R-:W-:Y:S01]  /*8430*/  BPT.TRAP 0x1 ;  /* 0x000000040000795c */ /* 0x000fe20000300000 */
.L_x_157:
[C---:B------:R-:W-:Y:S01]  /*8440*/  IMAD R11, R7.reuse, 0x4000, R22 ;  /* 0x00004000070b7824 */ /* 0x040fe200078e0216 */
[----:B------:R-:W-:Y:S01]  /*8450*/  R2UR UR8, R7 ;  /* 0x00000000070872ca */ /* 0x000fe200000e0000 */
[----:B------:R-:W-:Y:S01]  /*8460*/  VIADD R4, R4, 0xffffffff ;  /* 0xffffffff04047836 */ /* 0x000fe20000000000 */
[----:B------:R-:W-:Y:S01]  /*8470*/  R2UR UR13, R22 ;  /* 0x00000000160d72ca */ /* 0x000fe200000e0000 */
[----:B------:R-:W-:Y:S01]  /*8480*/  UIADD3 UR14, UP0, UR22, 0xf0, URZ ;  /* 0x000000f0160e7890 */ /* 0x000fe2000ff1e03f */
[----:B------:R-:W-:Y:S01]  /*8490*/  R2UR UR7, R11 ;  /* 0x000000000b0772ca */ /* 0x000fe200000e0000 */
[----:B------:R-:W-:Y:S01]  /*84a0*/  UIADD3 UR24, UP1, UR22, 0x1f0, URZ ;  /* 0x000001f016187890 */ /* 0x000fe2000ff3e03f */
[----:B------:R-:W-:Y:S01]  /*84b0*/  R2UR UR9, R14 ;  /* 0x000000000e0972ca */ /* 0x000fe200000e0000 */
[----:B------:R-:W-:Y:S01]  /*84c0*/  UIADD3.X UR15, URZ, UR23, URZ, UP0, !UPT ;  /* 0x000000173f0f7290 */ /* 0x000fe200087fe43f */
[----:B------:R-:W-:Y:S01]  /*84d0*/  R2UR UR11, R20 ;  /* 0x00000000140b72ca */ /* 0x000fe200000e0000 */
[----:B------:R-:W-:Y:S01]  /*84e0*/  UIADD3.X UR25, URZ, UR23, URZ, UP1, !UPT ;  /* 0x000000173f197290 */ /* 0x000fe20008ffe43f */
[----:B------:R-:W-:Y:S01]  /*84f0*/  R2UR UR10, R21 ;  /* 0x00000000150a72ca */ /* 0x000fe200000e0000 */
[----:B------:R-:W-:Y:S01]  /*8500*/  UMOV UR16, 0x0 ;  /* 0x0000000000107882 */ /* 0x000fe20000000000 */
[----:B------:R-:W-:Y:S01]  /*8510*/  R2UR UR12, R6 ;  /* 0x00000000060c72ca */ /* 0x000fe200000e0000 */
[----:B------:R-:W-:Y:S01]  /*8520*/  ULEA UR8, UR8, UR5, 0xc ;  /* 0x0000000508087291 */ /* 0x000fe2000f8e603f */
[----:B------:R-:W-:Y:S01]  /*8530*/  R2UR UR20, R15 ;  /* 0x000000000f1472ca */ /* 0x000fe200000e0000 */
[----:B------:R-:W-:Y:S01]  /*8540*/  UMOV UR17, 0x10000000 ;  /* 0x1000000000117882 */ /* 0x000fe20000000000 */
[----:B------:R-:W-:Y:S01]  /*8550*/  ISETP.GT.AND P1, PT, R4, 0x1, PT ;  /* 0x000000010400780c */ /* 0x000fe20003f24270 */
[----:B------:R-:W-:Y:S01]  /*8560*/  UIADD3 UR7, UR7, 0x6200, URZ ;  /* 0x0000620007077890 */ /* 0x000fe2000fffe03f */
[----:B------:R-:W-:Y:S01]  /*8570*/  IADD3 R7, R7, 0x1, RZ ;  /* 0x0000000107077810 */ /* 0x000fe20007ffe0ff */
[----:B------:R-:W-:Y:S01]  /*8580*/  UIADD3 UR13, UR13, 0x2e200, UR8 ;  /* 0x0002e2000d0d7890 */ /* 0x000fe2000fffe008 */
[----:B------:R-:W-:Y:S01]  /*8590*/  VIADD R21, R21, 0x40 ;  /* 0x0000004015157836 */ /* 0x000fe20000000000 */
[----:B------:R-:W-:Y:S01]  /*85a0*/  UMOV UR21, 0x30000 ;  /* 0x0003000000157882 */ /* 0x000fe20000000000 */
[----:B------:R-:W-:-:S02]  /*85b0*/  ISETP.NE.AND P0, PT, R7, 0xa, PT ;  /* 0x0000000a0700780c */ /* 0x000fc40003f05270 */
[----:B------:R-:W-:Y:S02]  /*85c0*/  UMOV UR8, UR7 ;  /* 0x0000000700087c82 */ /* 0x000fe40008000000 */
[----:B------:R1:W-:Y:S01]  /*85d0*/  UTMALDG.3D [UR8], [UR14], desc[UR16] ;  /* 0x000010080e0075b4 */ /* 0x0003e20008011000 */
[----:B------:R-:W-:Y:S02]  /*85e0*/  SEL R14, RZ, 0x1, P0 ;  /* 0x00000001ff0e7807 */ /* 0x000fe40000000000 */
[----:B------:R-:W-:Y:S02]  /*85f0*/  SEL R7, R7, RZ, P0 ;  /* 0x000000ff07077207 */ /* 0x000fe40000000000 */
[----:B------:R-:W-:Y:S01]  /*8600*/  LOP3.LUT R5, R5, R14, RZ, 0x3c, !PT ;  /* 0x0000000e05057212 */ /* 0x000fe200078e3cff */
[----:B-1----:R-:W-:Y:S01]  /*8610*/  UMOV UR8, UR13 ;  /* 0x0000000d00087c82 */ /* 0x002fe20008000000 */
[----:B------:R-:W-:Y:S02]  /*8620*/  UMOV UR11, UR20 ;  /* 0x00000014000b7c82 */ /* 0x000fe40008000000 */
[----:B------:R1:W-:Y:S02]  /*8630*/  UTMALDG.3D.MULTICAST [UR8], [UR24], UR21, desc[UR16] ;  /* 0x00001008180073b4 */ /* 0x0003e40008011815 */
[----:B-1----:R-:W-:Y:S05]  /*8640*/  @P1 BRA `(.L_x_158) ;  /* 0xfffffffc00441947 */ /* 0x002fea000383ffff */
.L_x_155:
[----:B------:R-:W-:Y:S05]  /*8650*/  BSYNC B1 ;  /* 0x0000000000017941 */ /* 0x000fea0003800000 */
.L_x_154:
[----:B------:R-:W-:Y:S01]  /*8660*/  LOP3.LUT P1, RZ, R10, 0xff, RZ, 0xc0, !PT ;  /* 0x000000ff0aff7812 */ /* 0x000fe2000782c0ff */
[C---:B------:R-:W-:Y:S01]  /*8670*/  IMAD.IADD R12, R3.reuse, 0x1, R12 ;  /* 0x00000001030c7824 */ /* 0x040fe200078e020c */
[----:B------:R-:W-:Y:S01]  /*8680*/  ULDC.64 UR8, c[0x0][0x8f8] ;  /* 0x00023e0000087ab9 */ /* 0x000fe20000000a00 */
[C---:B------:R-:W-:Y:S01]  /*8690*/  ISETP.GE.U32.AND P2, PT, R3.reuse, 0xa, PT ;  /* 0x0000000a0300780c */ /* 0x040fe20003f46070 */
[----:B------:R-:W-:Y:S01]  /*86a0*/  BSSY B1, `(.L_x_159) ;  /* 0x000006b000017945 */ /* 0x000fe20003800000 */
[----:B------:R-:W-:Y:S01]  /*86b0*/  IMAD.MOV.U32 R20, RZ, RZ, -0x1 ;  /* 0xffffffffff147424 */ /* 0x000fe200078e00ff */
[----:B------:R-:W-:Y:S02]  /*86c0*/  ISETP.GT.U32.AND P0, PT, R12, 0x9, PT ;  /* 0x000000090c00780c */ /* 0x000fe40003f04070 */
[----:B------:R-:W-:Y:S02]  /*86d0*/  PRMT R10, RZ, 0x7610, R10 ;  /* 0x00007610ff0a7816 */ /* 0x000fe4000000000a */
[----:B------:R-:W-:-:S03]  /*86e0*/  ISETP.LT.U32.AND P0, PT, R3, 0xa, P0 ;  /* 0x0000000a0300780c */ /* 0x000fc60000701070 */
[----:B------:R-:W1:Y:S01]  /*86f0*/  @P1 S2R R5, SR_CgaCtaId ;  /* 0x0000000000051919 */ /* 0x000e620000008800 */
[----:B------:R-:W-:-:S04]  /*8700*/  @P1 MOV R4, 0x400 ;  /* 0x0000040000041802 */ /* 0x000fc80000000f00 */
[----:B-1----:R-:W-:Y:S01]  /*8710*/  @P1 LEA R6, R5, R4, 0x18 ;  /* 0x0000000405061211 */ /* 0x002fe200078ec0ff */
[----:B------:R-:W-:-:S03]  /*8720*/  IMAD.WIDE.U32 R4, R12, -0x33333333, RZ ;  /* 0xcccccccd0c047825 */ /* 0x000fc600078e00ff */
[----:B------:R1:W-:Y:S01]  /*8730*/  @P1 SYNCS.ARRIVE.TRANS64.A1T0 RZ, [R6+URZ+0xe8], RZ ;  /* 0x0000e8ff06ff19a7 */ /* 0x0003e2000810003f */
[----:B------:R-:W-:Y:S02]  /*8740*/  IADD3 R16, P1, R16, UR38, RZ ;  /* 0x0000002610107c10 */ /* 0x000fe4000ff3e0ff */
[----:B------:R-:W-:Y:S02]  /*8750*/  SHF.R.U32.HI R7, RZ, 0x3, R5 ;  /* 0x00000003ff077819 */ /* 0x000fe40000011605 */
[----:B------:R-:W-:Y:S02]  /*8760*/  SEL R5, RZ, 0x1, !P0 ;  /* 0x00000001ff057807 */ /* 0x000fe40004000000 */
[----:B------:R-:W-:Y:S01]  /*8770*/  IADD3.X R17, R17, UR37, RZ, P1, !PT ;  /* 0x0000002511117c10 */ /* 0x000fe20008ffe4ff */
[----:B------:R-:W-:Y:S01]  /*8780*/  IMAD R12, R7, -0xa, R12 ;  /* 0xfffffff6070c7824 */ /* 0x000fe200078e020c */
[----:B------:R-:W-:Y:S02]  /*8790*/  ISETP.GE.U32.AND P0, PT, R16, UR8, PT ;  /* 0x0000000810007c0c */ /* 0x000fe4000bf06070 */
[----:B------:R-:W-:-:S02]  /*87a0*/  LOP3.LUT R0, R0, R5, RZ, 0x3c, !PT ;  /* 0x0000000500007212 */ /* 0x000fc400078e3cff */
[----:B------:R-:W-:Y:S02]  /*87b0*/  ISETP.GE.U32.AND.EX P0, PT, R17, UR9, PT, P0 ;  /* 0x0000000911007c0c */ /* 0x000fe4000bf06100 */
[----:B------:R-:W-:Y:S01]  /*87c0*/  @P2 LOP3.LUT R0, R0, 0x1, R7, 0x78, !PT ;  /* 0x0000000100002812 */ /* 0x000fe200078e7807 */
[----:B------:R-:W-:Y:S01]  /*87d0*/  IMAD.MOV.U32 R7, RZ, RZ, -0x1 ;  /* 0xffffffffff077424 */ /* 0x000fe200078e00ff */
[----:B-1----:R-:W-:Y:S02]  /*87e0*/  MOV R6, 0xffffffff ;  /* 0xffffffff00067802 */ /* 0x002fe40000000f00 */
[----:B------:R-:W-:-:S07]  /*87f0*/  PRMT R4, RZ, 0x7610, R4 ;  /* 0x00007610ff047816 */ /* 0x000fce0000000004 */
[----:B------:R-:W-:Y:S05]  /*8800*/  @P0 BRA `(.L_x_160) ;  /* 0x0000000400500947 */ /* 0x000fea0003800000 */
[----:B------:R-:W1:Y:S01]  /*8810*/  S2R R14, SR_CTAID.X ;  /* 0x00000000000e7919 */ /* 0x000e620000002500 */
[----:B------:R-:W-:Y:S01]  /*8820*/  ULDC.64 UR8, c[0x0][0x8d0] ;  /* 0x0002340000087ab9 */ /* 0x000fe20000000a00 */
[----:B------:R-:W2:Y:S01]  /*8830*/  LDC R15, c[0x0][0x144] ;  /* 0x00005100ff0f7b82 */ /* 0x000ea20000000800 */
[----:B------:R-:W-:Y:S01]  /*8840*/  ISETP.NE.U32.AND P0, PT, RZ, UR8, PT ;  /* 0x00000008ff007c0c */ /* 0x000fe2000bf05070 */
[----:B------:R-:W3:Y:S01]  /*8850*/  S2R R11, SR_CTAID.Y ;  /* 0x00000000000b7919 */ /* 0x000ee20000002600 */
[----:B------:R-:W-:Y:S01]  /*8860*/  ULDC UR7, c[0x0][0x150] ;  /* 0x0000540000077ab9 */ /* 0x000fe20000000800 */
[----:B------:R-:W-:Y:S01]  /*8870*/  ULDC UR10, c[0x0][0x8d8] ;  /* 0x00023600000a7ab9 */ /* 0x000fe20000000800 */
[----:B------:R-:W-:Y:S01]  /*8880*/  ISETP.NE.AND.EX P0, PT, RZ, UR9, PT, P0 ;  /* 0x00000009ff007c0c */ /* 0x000fe2000bf05300 */
[----:B------:R-:W-:Y:S01]  /*8890*/  IMAD.MOV.U32 R4, RZ, RZ, R16 ;  /* 0x000000ffff047224 */ /* 0x000fe200078e0010 */
[----:B-1----:R-:W-:-:S05]  /*88a0*/  I2FP.F32.U32 R5, R14 ;  /* 0x0000000e00057245 */ /* 0x002fca0000201000 */
[----:B------:R-:W-:Y:S01]  /*88b0*/  FMUL R20, R5, UR7 ;  /* 0x0000000705147c20 */ /* 0x000fe20008400000 */
[----:B------:R-:W-:-:S05]  /*88c0*/  IMAD.MOV.U32 R5, RZ, RZ, R17 ;  /* 0x000000ffff057224 */ /* 0x000fca00078e0011 */
[----:B---3--:R-:W-:Y:S05]  /*88d0*/  @!P0 BRA `(.L_x_161) ;  /* 0x0000000000288947 */ /* 0x008fea0003800000 */
[----:B------:R-:W-:Y:S02]  /*88e0*/  ULDC UR7, c[0x0][0x8dc] ;  /* 0x0002370000077ab9 */ /* 0x000fe40000000800 */
[----:B------:R-:W-:-:S05]  /*88f0*/  IADD3 R5, P0, R16, UR7, RZ ;  /* 0x0000000710057c10 */ /* 0x000fca000ff1e0ff */
[----:B------:R-:W-:-:S04]  /*8900*/  IMAD.X R13, RZ, RZ, R17, P0 ;  /* 0x000000ffff0d7224 */ /* 0x000fc800000e0611 */
[----:B------:R-:W-:-:S04]  /*8910*/  IMAD.WIDE.U32 R6, R13, UR8, RZ ;  /* 0x000000080d067c25 */ /* 0x000fc8000f8e00ff */
[----:B------:R-:W-:-:S04]  /*8920*/  IMAD.WIDE.U32 R6, P0, R5, UR9, R6 ;  /* 0x0000000905067c25 */ /* 0x000fc8000f800006 */
[----:B------:R-:W-:-:S04]  /*8930*/  IMAD.WIDE.U32 R4, R5, UR8, RZ ;  /* 0x0000000805047c25 */ /* 0x000fc8000f8e00ff */
[----:B------:R-:W-:Y:S01]  /*8940*/  IMAD.MOV.U32 R4, RZ, RZ, R7 ;  /* 0x000000ffff047224 */ /* 0x000fe200078e0007 */
[----:B------:R-:W-:Y:S01]  /*8950*/  IADD3 RZ, P1, R5, R6, RZ ;  /* 0x0000000605ff7210 */ /* 0x000fe20007f3e0ff */
[----:B------:R-:W-:-:S04]  /*8960*/  IMAD.X R5, RZ, RZ, RZ, P0 ;  /* 0x000000ffff057224 */ /* 0x000fc800000e06ff */
[----:B------:R-:W-:-:S08]  /*8970*/  IMAD.WIDE.U32.X R4, R13, UR9, R4, P1 ;  /* 0x000000090d047c25 */ /* 0x000fd000088e0404 */
.L_x_161:
[--C-:B------:R-:W-:Y:S01]  /*8980*/  SHF.R.U64 R13, R4, UR10, R5.reuse ;  /* 0x0000000a040d7c19 */ /* 0x100fe20008001205 */
[----:B------:R-:W1:Y:S01]  /*8990*/  F2I.U32.TRUNC.NTZ R20, R20 ;  /* 0x0000001400147305 */ /* 0x000e62000020f000 */
[----:B------:R-:W-:Y:S01]  /*89a0*/  SHF.R.U32.HI R4, RZ, UR10, R5 ;  /* 0x0000000aff047c19 */ /* 0x000fe20008011605 */
[----:B------:R-:W-:Y:S01]  /*89b0*/  ULDC.64 UR8, c[0x0][0x8c8] ;  /* 0x0002320000087ab9 */ /* 0x000fe20000000a00 */
[----:B------:R-:W-:Y:S01]  /*89c0*/  IADD3 R7, P0, RZ, -R13, RZ ;  /* 0x8000000dff077210 */ /* 0x000fe20007f1e0ff */
[----:B------:R-:W-:Y:S01]  /*89d0*/  ULDC.64 UR10, c[0x0][0x8e8] ;  /* 0x00023a00000a7ab9 */ /* 0x000fe20000000a00 */
[----:B------:R-:W3:Y:S01]  /*89e0*/  LDC R22, c[0x0][0x148] ;  /* 0x00005200ff167b82 */ /* 0x000ee20000000800 */
[----:B------:R-:W-:Y:S01]  /*89f0*/  ULDC UR7, c[0x0][0x8c0] ;  /* 0x0002300000077ab9 */ /* 0x000fe20000000800 */
[----:B------:R-:W-:Y:S02]  /*8a00*/  IADD3.X R4, RZ, ~R4, RZ, P0, !PT ;  /* 0x80000004ff047210 */ /* 0x000fe400007fe4ff */
[----:B------:R-:W-:-:S03]  /*8a10*/  ISETP.NE.U32.AND P0, PT, RZ, UR10, PT ;  /* 0x0000000aff007c0c */ /* 0x000fc6000bf05070 */
[----:B------:R-:W-:Y:S01]  /*8a20*/  IMAD R6, R4, UR8, RZ ;  /* 0x0000000804067c24 */ /* 0x000fe2000f8e02ff */
[----:B------:R-:W-:Y:S01]  /*8a30*/  ISETP.NE.AND.EX P0, PT, RZ, UR11, PT, P0 ;  /* 0x0000000bff007c0c */ /* 0x000fe2000bf05300 */
[----:B------:R-:W-:Y:S01]  /*8a40*/  IMAD.WIDE.U32 R4, R7, UR8, R16 ;  /* 0x0000000807047c25 */ /* 0x000fe2000f8e0010 */
[----:B------:R-:W-:-:S03]  /*8a50*/  ULDC UR8, c[0x0][0x154] ;  /* 0x0000550000087ab9 */ /* 0x000fc60000000800 */
[----:B------:R-:W-:Y:S02]  /*8a60*/  IMAD R7, R7, UR9, R6 ;  /* 0x0000000907077c24 */ /* 0x000fe4000f8e0206 */
[----:B-1----:R-:W-:Y:S02]  /*8a70*/  IMAD.MOV R6, RZ, RZ, -R20 ;  /* 0x000000ffff067224 */ /* 0x002fe400078e0a14 */
[----:B------:R-:W-:Y:S02]  /*8a80*/  IMAD.IADD R5, R5, 0x1, R7 ;  /* 0x0000000105057824 */ /* 0x000fe400078e0207 */
[----:B--2---:R-:W-:Y:S01]  /*8a90*/  IMAD R14, R15, R6, R14 ;  /* 0x000000060f0e7224 */ /* 0x004fe200078e020e */
[----:B------:R-:W-:Y:S02]  /*8aa0*/  I2FP.F32.U32 R6, R11 ;  /* 0x0000000b00067245 */ /* 0x000fe40000201000 */
[--C-:B------:R-:W-:Y:S02]  /*8ab0*/  SHF.R.U64 R15, R4, UR7, R5.reuse ;  /* 0x00000007040f7c19 */ /* 0x100fe40008001205 */
[----:B------:R-:W-:Y:S01]  /*8ac0*/  SHF.R.U32.HI R4, RZ, UR7, R5 ;  /* 0x00000007ff047c19 */ /* 0x000fe20008011605 */
[----:B------:R-:W-:Y:S01]  /*8ad0*/  FMUL R6, R6, UR8 ;  /* 0x0000000806067c20 */ /* 0x000fe20008400000 */
[----:B------:R-:W-:-:S02]  /*8ae0*/  ULDC UR7, c[0x0][0x8b0] ;  /* 0x00022c0000077ab9 */ /* 0x000fc40000000800 */
[--C-:B------:R-:W-:Y:S01]  /*8af0*/  SHF.R.U64 R21, R15, UR7, R4.reuse ;  /* 0x000000070f157c19 */ /* 0x100fe20008001204 */
[----:B------:R1:W2:Y:S01]  /*8b00*/  F2I.U32.TRUNC.NTZ R24, R6 ;  /* 0x0000000600187305 */ /* 0x0002a2000020f000 */
[----:B------:R-:W-:Y:S01]  /*8b10*/  SHF.R.U32.HI R4, RZ, UR7, R4 ;  /* 0x00000007ff047c19 */ /* 0x000fe20008011604 */
[----:B------:R-:W-:-:S03]  /*8b20*/  ULDC UR7, c[0x0][0x900] ;  /* 0x0002400000077ab9 */ /* 0x000fc60000000800 */
[--C-:B------:R-:W-:Y:S02]  /*8b30*/  SHF.R.U64 R20, R21, UR7, R4.reuse ;  /* 0x0000000715147c19 */ /* 0x100fe40008001204 */
[----:B------:R-:W-:-:S03]  /*8b40*/  SHF.R.U32.HI R23, RZ, UR7, R4 ;  /* 0x00000007ff177c19 */ /* 0x000fc60008011604 */
[----:B------:R-:W-:Y:S02]  /*8b50*/  IMAD.MOV.U32 R4, RZ, RZ, R20 ;  /* 0x000000ffff047224 */ /* 0x000fe400078e0014 */
[----:B------:R-:W-:Y:S01]  /*8b60*/  IMAD.MOV.U32 R5, RZ, RZ, R23 ;  /* 0x000000ffff057224 */ /* 0x000fe200078e0017 */
[----:B-1----:R-:W-:Y:S06]  /*8b70*/  @!P0 BRA `(.L_x_162) ;  /* 0x0000000000288947 */ /* 0x002fec0003800000 */
[----:B------:R-:W-:Y:S02]  /*8b80*/  ULDC UR7, c[0x0][0x8f4] ;  /* 0x00023d0000077ab9 */ /* 0x000fe40000000800 */
[----:B------:R-:W-:-:S05]  /*8b90*/  IADD3 R5, P0, R20, UR7, RZ ;  /* 0x0000000714057c10 */ /* 0x000fca000ff1e0ff */
[----:B------:R-:W-:-:S04]  /*8ba0*/  IMAD.X R23, RZ, RZ, R23, P0 ;  /* 0x000000ffff177224 */ /* 0x000fc800000e0617 */
[----:B------:R-:W-:-:S04]  /*8bb0*/  IMAD.WIDE.U32 R6, R23, UR10, RZ ;  /* 0x0000000a17067c25 */ /* 0x000fc8000f8e00ff */
[----:B------:R-:W-:-:S04]  /*8bc0*/  IMAD.WIDE.U32 R6, P0, R5, UR11, R6 ;  /* 0x0000000b05067c25 */ /* 0x000fc8000f800006 */
[----:B------:R-:W-:-:S04]  /*8bd0*/  IMAD.WIDE.U32 R4, R5, UR10, RZ ;  /* 0x0000000a05047c25 */ /* 0x000fc8000f8e00ff */
[----:B------:R-:W-:Y:S01]  /*8be0*/  IMAD.MOV.U32 R4, RZ, RZ, R7 ;  /* 0x000000ffff047224 */ /* 0x000fe200078e0007 */
[----:B------:R-:W-:Y:S02]  /*8bf0*/  IADD3 RZ, P1, R5, R6, RZ ;  /* 0x0000000605ff7210 */ /* 0x000fe40007f3e0ff */
[----:B------:R-:W-:-:S03]  /*8c00*/  IADD3.X R5, RZ, RZ, RZ, P0, !PT ;  /* 0x000000ffff057210 */ /* 0x000fc600007fe4ff */
[----:B------:R-:W-:-:S08]  /*8c10*/  IMAD.WIDE.U32.X R4, R23, UR11, R4, P1 ;  /* 0x0000000b17047c25 */ /* 0x000fd000088e0404 */
.L_x_162:
[----:B------:R-:W-:Y:S01]  /*8c20*/  ISETP.NE.AND P0, PT, R2, 0x1, PT ;  /* 0x000000010200780c */ /* 0x000fe20003f05270 */
[----:B------:R-:W-:Y:S01]  /*8c30*/  ULDC UR7, c[0x0][0x8f0] ;  /* 0x00023c0000077ab9 */ /* 0x000fe20000000800 */
[----:B------:R-:W-:Y:S01]  /*8c40*/  LOP3.LUT R21, R21, UR18, RZ, 0xc0, !PT ;  /* 0x0000001215157c12 */ /* 0x000fe2000f8ec0ff */
[----:B--2---:R-:W-:Y:S01]  /*8c50*/  IMAD.MOV R24, RZ, RZ, -R24 ;  /* 0x000000ffff187224 */ /* 0x004fe200078e0a18 */
[----:B------:R-:W-:Y:S01]  /*8c60*/  SHF.R.U64 R4, R4, UR7, R5 ;  /* 0x0000000704047c19 */ /* 0x000fe20008001205 */
[----:B------:R-:W-:Y:S01]  /*8c70*/  ULDC UR7, c[0x0][0x8e0] ;  /* 0x0002380000077ab9 */ /* 0x000fe20000000800 */
[----:B------:R-:W-:Y:S01]  /*8c80*/  LOP3.LUT R15, R15, UR6, RZ, 0xc0, !PT ;  /* 0x000000060f0f7c12 */ /* 0x000fe2000f8ec0ff */
[----:B------:R-:W-:Y:S01]  /*8c90*/  ULDC UR8, c[0x0][0x8b8] ;  /* 0x00022e0000087ab9 */ /* 0x000fe20000000800 */
[----:B------:R-:W-:Y:S02]  /*8ca0*/  IMAD.MOV.U32 R6, RZ, RZ, R13 ;  /* 0x000000ffff067224 */ /* 0x000fe400078e000d */
[----:B------:R-:W-:-:S02]  /*8cb0*/  IMAD.MOV R5, RZ, RZ, -R4 ;  /* 0x000000ffff057224 */ /* 0x000fc400078e0a04 */
[----:B------:R-:W-:Y:S02]  /*8cc0*/  IMAD R21, R4, UR19, R21 ;  /* 0x0000001304157c24 */ /* 0x000fe4000f8e0215 */
[----:B---3--:R-:W-:Y:S02]  /*8cd0*/  @P0 IMAD R14, R22, R24, R11 ;  /* 0x00000018160e0224 */ /* 0x008fe400078e020b */
[----:B------:R-:W-:Y:S01]  /*8ce0*/  IMAD R20, R5, UR7, R20 ;  /* 0x0000000705147c24 */ /* 0x000fe2000f8e0214 */
[----:B------:R-:W-:Y:S01]  /*8cf0*/  ULDC UR7, c[0x0][0x8a8] ;  /* 0x00022a0000077ab9 */ /* 0x000fe20000000800 */
[----:B------:R-:W-:Y:S02]  /*8d00*/  IMAD R14, R21, UR8, R14 ;  /* 0x00000008150e7c24 */ /* 0x000fe4000f8e020e */
[----:B------:R-:W-:Y:S02]  /*8d10*/  IMAD R5, R20, UR7, R15 ;  /* 0x0000000714057c24 */ /* 0x000fe4000f8e020f */
[----:B------:R-:W-:-:S03]  /*8d20*/  IMAD.MOV.U32 R4, RZ, RZ, 0x1 ;  /* 0x00000001ff047424 */ /* 0x000fc600078e00ff */
[----:B------:R-:W-:Y:S02]  /*8d30*/  SEL R7, R5, R14, !P0 ;  /* 0x0000000e05077207 */ /* 0x000fe40004000000 */
[----:B------:R-:W-:-:S07]  /*8d40*/  SEL R20, R14, R5, !P0 ;  /* 0x000000050e147207 */ /* 0x000fce0004000000 */
.L_x_160:
[----:B------:R-:W-:Y:S05]  /*8d50*/  BSYNC B1 ;  /* 0x0000000000017941 */ /* 0x000fea0003800000 */
.L_x_159:
[----:B------:R-:W-:-:S13]  /*8d60*/  LOP3.LUT P0, RZ, R4, 0xff, RZ, 0xc0, !PT ;  /* 0x000000ff04ff7812 */ /* 0x000fda000780c0ff */
[----:B------:R-:W-:Y:S05]  /*8d70*/  @P0 BRA `(.L_x_163) ;  /* 0xfffffff400440947 */ /* 0x000fea000383ffff */
[----:B------:R-:W-:Y:S05]  /*8d80*/  BSYNC B0 ;  /* 0x0000000000007941 */ /* 0x000fea0003800000 */
.L_x_152:
[----:B------:R-:W-:-:S03]  /*8d90*/  UMOV UR7, 0xffffffff ;  /* 0xffffffff00077882 */ /* 0x000fc60000000000 */
[----:B------:R-:W-:Y:S05]  /*8da0*/  BRA.DIV UR7, `(.L_x_164) ;  /* 0x0000000a07f87947 */ /* 0x000fea000b800000 */
[----:B------:R-:W-:-:S13]  /*8db0*/  ELECT P6, URZ, PT ;  /* 0x00000000003f782f */ /* 0x000fda00038c0000 */
.L_x_195:
[----:B------:R-:W-:Y:S04]  /*8dc0*/  BSSY B0, `(.L_x_165) ;  /* 0x0000061000007945 */ /* 0x000fe80003800000 */
[----:B------:R-:W-:Y:S05]  /*8dd0*/  @!P6 BRA `(.L_x_166) ;  /* 0x00000004007ce947 */ /* 0x000fea0003800000 */
[----:B------:R-:W-:-:S04]  /*8de0*/  LOP3.LUT R19, R19, 0x2, RZ, 0xfc, !PT ;  /* 0x0000000213137812 */ /* 0x000fc800078efcff */
[----:B------:R-:W-:-:S13]  /*8df0*/  ISETP.NE.AND P0, PT, R19, 0x3, PT ;  /* 0x000000031300780c */ /* 0x000fda0003f05270 */
[----:B------:R-:W-:Y:S05]  /*8e00*/  @!P0 BRA `(.L_x_167) ;  /* 0x0000000000048947 */ /* 0x000fea0003800000 */
[----:B------:R-:W-:Y:S01]  /*8e10*/  BPT.TRAP 0x1 ;  /* 0x000000040000795c */ /* 0x000fe20000300000 */
.L_x_167:
[----:B------:R-:W1:Y:S01]  /*8e20*/  S2R R3, SR_CgaCtaId ;  /* 0x0000000000037919 */ /* 0x000e620000008800 */
[----:B------:R-:W-:-:S04]  /*8e30*/  MOV R2, 0x400 ;  /* 0x0000040000027802 */ /* 0x000fc80000000f00 */
[----:B-1----:R-:W-:Y:S02]  /*8e40*/  LEA R3, R3, R2, 0x18 ;  /* 0x0000000203037211 */ /* 0x002fe400078ec0ff */
[----:B------:R-:W-:Y:S02]  /*8e50*/  SHF.L.U32 R2, R0, 0x1f, RZ ;  /* 0x0000001f00027819 */ /* 0x000fe400000006ff */
[----:B------:R-:W-:-:S05]  /*8e60*/  IADD3 R3, R3, 0x50, RZ ;  /* 0x0000005003037810 */ /* 0x000fca0007ffe0ff */
[C---:B------:R-:W-:Y:S02]  /*8e70*/  IMAD R7, R12.reuse, 0x8, R3 ;  /* 0x000000080c077824 */ /* 0x040fe400078e0203 */
[----:B------:R-:W-:Y:S02]  /*8e80*/  VIADD R12, R12, 0x1 ;  /* 0x000000010c0c7836 */ /* 0x000fe40000000000 */
[----:B------:R-:W1:Y:S03]  /*8e90*/  SYNCS.PHASECHK.TRANS64.TRYWAIT P0, [R7+URZ], R2 ;  /* 0x00000002070075a7 */ /* 0x000e66000800017f */
[----:B------:R-:W-:-:S04]  /*8ea0*/  ISETP.NE.AND P1, PT, R12, 0xa, PT ;  /* 0x0000000a0c00780c */ /* 0x000fc80003f25270 */
[----:B------:R-:W-:Y:S02]  /*8eb0*/  SEL R5, RZ, 0x1, P1 ;  /* 0x00000001ff057807 */ /* 0x000fe40000800000 */
[----:B------:R-:W-:Y:S02]  /*8ec0*/  SEL R12, R12, RZ, P1 ;  /* 0x000000ff0c0c7207 */ /* 0x000fe40000800000 */
[----:B------:R-:W-:-:S03]  /*8ed0*/  LOP3.LUT R5, R0, R5, RZ, 0x3c, !PT ;  /* 0x0000000500057212 */ /* 0x000fc600078e3cff */
[----:B------:R-:W-:Y:S01]  /*8ee0*/  IMAD R9, R12, 0x8, R3 ;  /* 0x000000080c097824 */ /* 0x000fe200078e0203 */
[----:B------:R-:W-:Y:S01]  /*8ef0*/  SHF.L.U32 R4, R5, 0x1f, RZ ;  /* 0x0000001f05047819 */ /* 0x000fe200000006ff */
[----:B-1----:R-:W-:Y:S06]  /*8f00*/  @!P0 BRA `(.L_x_168) ;  /* 0x0000000800c08947 */ /* 0x002fec0003800000 */
.L_x_196:
[----:B------:R-:W2:Y:S01]  /*8f10*/  SYNCS.PHASECHK.TRANS64.TRYWAIT P0, [R9+URZ], R4 ;  /* 0x00000004090075a7 */ /* 0x000ea2000800017f */
[----:B------:R-:W-:-:S05]  /*8f20*/  VIADD R0, R12, 0x1 ;  /* 0x000000010c007836 */ /* 0x000fca0000000000 */
[----:B------:R-:W-:-:S04]  /*8f30*/  ISETP.NE.AND P1, PT, R0, 0xa, PT ;  /* 0x0000000a0000780c */ /* 0x000fc80003f25270 */
[----:B-1----:R-:W-:Y:S02]  /*8f40*/  SEL R2, RZ, 0x1, P1 ;  /* 0x00000001ff027807 */ /* 0x002fe40000800000 */
[----:B------:R-:W-:Y:S02]  /*8f50*/  SEL R0, R0, RZ, P1 ;  /* 0x000000ff00007207 */ /* 0x000fe40000800000 */
[----:B------:R-:W-:-:S03]  /*8f60*/  LOP3.LUT R7, R5, R2, RZ, 0x3c, !PT ;  /* 0x0000000205077212 */ /* 0x000fc600078e3cff */
[----:B------:R-:W-:Y:S01]  /*8f70*/  IMAD R6, R0, 0x8, R3 ;  /* 0x0000000800067824 */ /* 0x000fe200078e0203 */
[----:B------:R-:W-:Y:S01]  /*8f80*/  SHF.L.U32 R5, R7, 0x1f, RZ ;  /* 0x0000001f07057819 */ /* 0x000fe200000006ff */
[----:B--2---:R-:W-:Y:S06]  /*8f90*/  @!P0 BRA `(.L_x_169) ;  /* 0x0000000800b08947 */ /* 0x004fec0003800000 */
.L_x_197:
[----:B------:R-:W2:Y:S01]  /*8fa0*/  SYNCS.PHASECHK.TRANS64.TRYWAIT P0, [R6+URZ], R5 ;  /* 0x00000005060075a7 */ /* 0x000ea2000800017f */
[----:B------:R-:W-:-:S04]  /*8fb0*/  IADD3 R0, R0, 0x1, RZ ;  /* 0x0000000100007810 */ /* 0x000fc80007ffe0ff */
[----:B------:R-:W-:-:S04]  /*8fc0*/  ISETP.NE.AND P1, PT, R0, 0xa, PT ;  /* 0x0000000a0000780c */ /* 0x000fc80003f25270 */
[----:B------:R-:W-:Y:S02]  /*8fd0*/  SEL R2, RZ, 0x1, P1 ;  /* 0x00000001ff027807 */ /* 0x000fe40000800000 */
[----:B------:R-:W-:Y:S02]  /*8fe0*/  SEL R0, R0, RZ, P1 ;  /* 0x000000ff00007207 */ /* 0x000fe40000800000 */
[----:B------:R-:W-:-:S03]  /*8ff0*/  LOP3.LUT R7, R7, R2, RZ, 0x3c, !PT ;  /* 0x0000000207077212 */ /* 0x000fc600078e3cff */
[----:B-1----:R-:W-:Y:S01]  /*9000*/  IMAD R9, R0, 0x8, R3 ;  /* 0x0000000800097824 */ /* 0x002fe200078e0203 */
[----:B------:R-:W-:Y:S01]  /*9010*/  SHF.L.U32 R4, R7, 0x1f, RZ ;  /* 0x0000001f07047819 */ /* 0x000fe200000006ff */
[----:B--2---:R-:W-:Y:S06]  /*9020*/  @!P0 BRA `(.L_x_170) ;  /* 0x0000000800a08947 */ /* 0x004fec0003800000 */
.L_x_198:
[----:B------:R-:W2:Y:S01]  /*9030*/  SYNCS.PHASECHK.TRANS64.TRYWAIT P0, [R9+URZ], R4 ;  /* 0x00000004090075a7 */ /* 0x000ea2000800017f */
[----:B------:R-:W-:-:S05]  /*9040*/  VIADD R0, R0, 0x1 ;  /* 0x0000000100007836 */ /* 0x000fca0000000000 */
[----:B------:R-:W-:-:S04]  /*9050*/  ISETP.NE.AND P1, PT, R0, 0xa, PT ;  /* 0x0000000a0000780c */ /* 0x000fc80003f25270 */
[----:B------:R-:W-:Y:S02]  /*9060*/  SEL R2, RZ, 0x1, P1 ;  /* 0x00000001ff027807 */ /* 0x000fe40000800000 */
[----:B------:R-:W-:Y:S02]  /*9070*/  SEL R0, R0, RZ, P1 ;  /* 0x000000ff00007207 */ /* 0x000fe40000800000 */
[----:B------:R-:W-:-:S03]  /*9080*/  LOP3.LUT R7, R7, R2, RZ, 0x3c, !PT ;  /* 0x0000000207077212 */ /* 0x000fc600078e3cff */
[----:B-1----:R-:W-:Y:S01]  /*9090*/  IMAD R6, R0, 0x8, R3 ;  /* 0x0000000800067824 */ /* 0x002fe200078e0203 */
[----:B------:R-:W-:Y:S01]  /*90a0*/  SHF.L.U32 R5, R7, 0x1f, RZ ;  /* 0x0000001f07057819 */ /* 0x000fe200000006ff */
[----:B--2---:R-:W-:Y:S06]  /*90b0*/  @!P0 BRA `(.L_x_171) ;  /* 0x0000000800908947 */ /* 0x004fec0003800000 */
.L_x_199:
        /* <DEDUP_REMOVED lines=9> */
.L_x_200:
        /* <DEDUP_REMOVED lines=9> */
.L_x_201:
        /* <DEDUP_REMOVED lines=9> */
.L_x_202:
        /* <DEDUP_REMOVED lines=9> */
.L_x_203:
[----:B------:R-:W2:Y:S01]  /*9300*/  SYNCS.PHASECHK.TRANS64.TRYWAIT P0, [R6+URZ], R5 ;  /* 0x00000005060075a7 */ /* 0x000ea2000800017f */
[----:B------:R-:W-:-:S04]  /*9310*/  IADD3 R0, R0, 0x1, RZ ;  /* 0x0000000100007810 */ /* 0x000fc80007ffe0ff */
[----:B------:R-:W-:-:S04]  /*9320*/  ISETP.NE.AND P1, PT, R0, 0xa, PT ;  /* 0x0000000a0000780c */ /* 0x000fc80003f25270 */
[----:B------:R-:W-:Y:S02]  /*9330*/  SEL R2, RZ, 0x1, P1 ;  /* 0x00000001ff027807 */ /* 0x000fe40000800000 */
[----:B------:R-:W-:Y:S02]  /*9340*/  SEL R0, R0, RZ, P1 ;  /* 0x000000ff00007207 */ /* 0x000fe40000800000 */
[----:B------:R-:W-:Y:S01]  /*9350*/  LOP3.LUT R2, R7, R2, RZ, 0x3c, !PT ;  /* 0x0000000207027212 */ /* 0x000fe200078e3cff */
[----:B--2---:R-:W-:Y:S06]  /*9360*/  @!P0 BRA `(.L_x_176) ;  /* 0x0000000800488947 */ /* 0x004fec0003800000 */
.L_x_204:
[----:B------:R-:W-:Y:S01]  /*9370*/  IMAD R3, R0, 0x8, R3 ;  /* 0x0000000800037824 */ /* 0x000fe200078e0203 */
[----:B------:R-:W-:-:S07]  /*9380*/  SHF.L.U32 R0, R2, 0x1f, RZ ;  /* 0x0000001f02007819 */ /* 0x000fce00000006ff */
.L_x_177:
[----:B---3--:R3:W4:Y:S02]  /*9390*/  SYNCS.PHASECHK.TRANS64.TRYWAIT P0, [R3+URZ], R0 ;  /* 0x00000000030075a7 */ /* 0x008724000800017f */
[----:B----4-:R-:W-:Y:S05]  /*93a0*/  @!P0 NANOSLEEP.SYNCS 0x989680 ;  /* 0x009896800000895d */ /* 0x010fea0003900000 */
[----:B------:R-:W4:Y:S02]  /*93b0*/  @!P0 SYNCS.PHASECHK.TRANS64 P0, [R3+URZ], R0 ;  /* 0x00000000030085a7 */ /* 0x000f24000800007f */
[----:B----4-:R-:W-:Y:S05]  /*93c0*/  @!P0 BRA `(.L_x_177) ;  /* 0xfffffffc00f08947 */ /* 0x010fea000383ffff */
.L_x_166:
[----:B------:R-:W-:Y:S05]  /*93d0*/  BSYNC B0 ;  /* 0x0000000000007941 */ /* 0x000fea0003800000 */
.L_x_165:
[----:B------:R-:W-:Y:S05]  /*93e0*/  EXIT ;  /* 0x000000000000794d */ /* 0x000fea0003800000 */
.L_x_25:
[----:B---3--:R-:W-:-:S04]  /*93f0*/  IMAD.U32 R5, RZ, RZ, UR5 ;  /* 0x00000005ff057e24 */ /* 0x008fc8000f8e00ff */
[----:B------:R3:W4:Y:S03]  /*9400*/  SYNCS.PHASECHK.TRANS64.TRYWAIT P0, [R5+URZ], R0 ;  /* 0x00000000050075a7 */ /* 0x000726000800017f */
[----:B----4-:R-:W-:Y:S05]  /*9410*/  @!P0 NANOSLEEP.SYNCS 0x989680 ;  /* 0x009896800000895d */ /* 0x010fea0003900000 */
[----:B------:R-:W4:Y:S02]  /*9420*/  @!P0 SYNCS.PHASECHK.TRANS64 P0, [R5+URZ], R0 ;  /* 0x00000000050085a7 */ /* 0x000f24000800007f */
[----:B----4-:R-:W-:Y:S05]  /*9430*/  @!P0 BRA `(.L_x_25) ;  /* 0xfffffffc00ec8947 */ /* 0x010fea000383ffff */
[----:B------:R-:W-:Y:S05]  /*9440*/  BRA `(.L_x_24) ;  /* 0xffffff88004c7947 */ /* 0x000fea000383ffff */
.L_x_31:
[----:B---3--:R-:W-:-:S04]  /*9450*/  IMAD.U32 R6, RZ, RZ, UR8 ;  /* 0x00000008ff067e24 */ /* 0x008fc8000f8e00ff */
[----:B------:R3:W4:Y:S03]  /*9460*/  SYNCS.PHASECHK.TRANS64.TRYWAIT P0, [R6+URZ], R5 ;  /* 0x00000005060075a7 */ /* 0x000726000800017f */
[----:B----4-:R-:W-:Y:S05]  /*9470*/  @!P0 NANOSLEEP.SYNCS 0x989680 ;  /* 0x009896800000895d */ /* 0x010fea0003900000 */
[----:B------:R-:W4:Y:S02]  /*9480*/  @!P0 SYNCS.PHASECHK.TRANS64 P0, [R6+URZ], R5 ;  /* 0x00000005060085a7 */ /* 0x000f24000800007f */
[----:B----4-:R-:W-:Y:S05]  /*9490*/  @!P0 BRA `(.L_x_31) ;  /* 0xfffffffc00ec8947 */ /* 0x010fea000383ffff */
[----:B------:R-:W-:Y:S05]  /*94a0*/  BRA `(.L_x_30) ;  /* 0xffffff9000c07947 */ /* 0x000fea000383ffff */
.L_x_57:
[----:B--2---:R2:W3:Y:S02]  /*94b0*/  SYNCS.PHASECHK.TRANS64.TRYWAIT P0, [R13+URZ+0xa0], R0 ;  /* 0x0000a0000d0075a7 */ /* 0x0044e4000800017f */
[----:B---3--:R-:W-:Y:S05]  /*94c0*/  @!P0 NANOSLEEP.SYNCS 0x989680 ;  /* 0x009896800000895d */ /* 0x008fea0003900000 */
[----:B------:R-:W3:Y:S02]  /*94d0*/  @!P0 SYNCS.PHASECHK.TRANS64 P0, [R13+URZ+0xa0], R0 ;  /* 0x0000a0000d0085a7 */ /* 0x000ee4000800007f */
[----:B---3--:R-:W-:Y:S05]  /*94e0*/  @!P0 BRA `(.L_x_57) ;  /* 0xfffffffc00f08947 */ /* 0x008fea000383ffff */
[----:B------:R-:W-:Y:S05]  /*94f0*/  BRA `(.L_x_178) ;  /* 0xffffffa800187947 */ /* 0x000fea000383ffff */
.L_x_68:
[----:B--2---:R2:W3:Y:S02]  /*9500*/  SYNCS.PHASECHK.TRANS64.TRYWAIT P1, [R14+URZ+0xa0], R9 ;  /* 0x0000a0090e0075a7 */ /* 0x0044e4000802017f */
[----:B---3--:R-:W-:Y:S05]  /*9510*/  @!P1 NANOSLEEP.SYNCS 0x989680 ;  /* 0x009896800000995d */ /* 0x008fea0003900000 */
[----:B------:R-:W3:Y:S02]  /*9520*/  @!P1 SYNCS.PHASECHK.TRANS64 P1, [R14+URZ+0xa0], R9 ;  /* 0x0000a0090e0095a7 */ /* 0x000ee4000802007f */
[----:B---3--:R-:W-:Y:S05]  /*9530*/  @!P1 BRA `(.L_x_68) ;  /* 0xfffffffc00f09947 */ /* 0x008fea000383ffff */
[----:B------:R-:W-:Y:S05]  /*9540*/  BRA `(.L_x_179) ;  /* 0xffffffb000b07947 */ /* 0x000fea000383ffff */
.L_x_79:
[----:B--2---:R2:W3:Y:S02]  /*9550*/  SYNCS.PHASECHK.TRANS64.TRYWAIT P1, [R13+URZ+0xa0], R10 ;  /* 0x0000a00a0d0075a7 */ /* 0x0044e4000802017f */
[----:B---3--:R-:W-:Y:S05]  /*9560*/  @!P1 NANOSLEEP.SYNCS 0x989680 ;  /* 0x009896800000995d */ /* 0x008fea0003900000 */
[----:B------:R-:W3:Y:S02]  /*9570*/  @!P1 SYNCS.PHASECHK.TRANS64 P1, [R13+URZ+0xa0], R10 ;  /* 0x0000a00a0d0095a7 */ /* 0x000ee4000802007f */
[----:B---3--:R-:W-:Y:S05]  /*9580*/  @!P1 BRA `(.L_x_79) ;  /* 0xfffffffc00f09947 */ /* 0x008fea000383ffff */
[----:B------:R-:W-:Y:S05]  /*9590*/  BRA `(.L_x_180) ;  /* 0xffffffb800d07947 */ /* 0x000fea000383ffff */
.L_x_90:
[----:B--2---:R2:W3:Y:S02]  /*95a0*/  SYNCS.PHASECHK.TRANS64.TRYWAIT P1, [R10+URZ+0xa0], R9 ;  /* 0x0000a0090a0075a7 */ /* 0x0044e4000802017f */
[----:B---3--:R-:W-:Y:S05]  /*95b0*/  @!P1 NANOSLEEP.SYNCS 0x989680 ;  /* 0x009896800000995d */ /* 0x008fea0003900000 */
[----:B------:R-:W3:Y:S02]  /*95c0*/  @!P1 SYNCS.PHASECHK.TRANS64 P1, [R10+URZ+0xa0], R9 ;  /* 0x0000a0090a0095a7 */ /* 0x000ee4000802007f */
[----:B---3--:R-:W-:Y:S05]  /*95d0*/  @!P1 BRA `(.L_x_90) ;  /* 0xfffffffc00f09947 */ /* 0x008fea000383ffff */
[----:B------:R-:W-:Y:S05]  /*95e0*/  BRA `(.L_x_181) ;  /* 0xffffffc000f07947 */ /* 0x000fea000383ffff */
.L_x_106:
[----:B-1----:R-:W-:-:S04]  /*95f0*/  IMAD.U32 R4, RZ, RZ, UR4 ;  /* 0x00000004ff047e24 */ /* 0x002fc8000f8e00ff */
[----:B------:R1:W2:Y:S03]  /*9600*/  SYNCS.PHASECHK.TRANS64.TRYWAIT P0, [R4+URZ+0xe8], R3 ;  /* 0x0000e803040075a7 */ /* 0x0002a6000800017f */
[----:B--2---:R-:W-:Y:S05]  /*9610*/  @!P0 NANOSLEEP.SYNCS 0x989680 ;  /* 0x009896800000895d */ /* 0x004fea0003900000 */
[----:B------:R-:W2:Y:S02]  /*9620*/  @!P0 SYNCS.PHASECHK.TRANS64 P0, [R4+URZ+0xe8], R3 ;  /* 0x0000e803040085a7 */ /* 0x000ea4000800007f */
[----:B--2---:R-:W-:Y:S05]  /*9630*/  @!P0 BRA `(.L_x_106) ;  /* 0xfffffffc00ec8947 */ /* 0x004fea000383ffff */
[----:B------:R-:W-:Y:S05]  /*9640*/  BRA `(.L_x_105) ;  /* 0xffffffd800187947 */ /* 0x000fea000383ffff */
.L_x_115:
[----:B-1----:R-:W-:-:S04]  /*9650*/  IMAD.U32 R5, RZ, RZ, UR5 ;  /* 0x00000005ff057e24 */ /* 0x002fc8000f8e00ff */
[----:B------:R1:W2:Y:S03]  /*9660*/  SYNCS.PHASECHK.TRANS64.TRYWAIT P1, [R5+URZ+0xc0], R4 ;  /* 0x0000c004050075a7 */ /* 0x0002a6000802017f */
[----:B--2---:R-:W-:Y:S05]  /*9670*/  @!P1 NANOSLEEP.SYNCS 0x989680 ;  /* 0x009896800000995d */ /* 0x004fea0003900000 */
[----:B------:R-:W2:Y:S02]  /*9680*/  @!P1 SYNCS.PHASECHK.TRANS64 P1, [R5+URZ+0xc0], R4 ;  /* 0x0000c004050095a7 */ /* 0x000ea4000802007f */
[----:B--2---:R-:W-:Y:S05]  /*9690*/  @!P1 BRA `(.L_x_115) ;  /* 0xfffffffc00ec9947 */ /* 0x004fea000383ffff */
[----:B------:R-:W-:Y:S05]  /*96a0*/  BRA `(.L_x_182) ;  /* 0xffffffdc00047947 */ /* 0x000fea000383ffff */
.L_x_121:
[----:B-12---:R-:W-:-:S04]  /*96b0*/  MOV R5, UR5 ;  /* 0x0000000500057c02 */ /* 0x006fc80008000f00 */
[----:B------:R1:W2:Y:S03]  /*96c0*/  SYNCS.PHASECHK.TRANS64.TRYWAIT P1, [R5+URZ+0xc8], R4 ;  /* 0x0000c804050075a7 */ /* 0x0002a6000802017f */
[----:B--2---:R-:W-:Y:S05]  /*96d0*/  @!P1 NANOSLEEP.SYNCS 0x989680 ;  /* 0x009896800000995d */ /* 0x004fea0003900000 */
[----:B------:R-:W2:Y:S02]  /*96e0*/  @!P1 SYNCS.PHASECHK.TRANS64 P1, [R5+URZ+0xc8], R4 ;  /* 0x0000c804050095a7 */ /* 0x000ea4000802007f */
[----:B--2---:R-:W-:Y:S05]  /*96f0*/  @!P1 BRA `(.L_x_121) ;  /* 0xfffffffc00ec9947 */ /* 0x004fea000383ffff */
[----:B------:R-:W-:Y:S05]  /*9700*/  BRA `(.L_x_183) ;  /* 0xffffffdc004c7947 */ /* 0x000fea000383ffff */
.L_x_127:
[----:B-123--:R-:W-:-:S04]  /*9710*/  IMAD.U32 R5, RZ, RZ, UR5 ;  /* 0x00000005ff057e24 */ /* 0x00efc8000f8e00ff */
[----:B------:R1:W2:Y:S03]  /*9720*/  SYNCS.PHASECHK.TRANS64.TRYWAIT P1, [R5+URZ+0xd0], R4 ;  /* 0x0000d004050075a7 */ /* 0x0002a6000802017f */
[----:B--2---:R-:W-:Y:S05]  /*9730*/  @!P1 NANOSLEEP.SYNCS 0x989680 ;  /* 0x009896800000995d */ /* 0x004fea0003900000 */
[----:B------:R-:W2:Y:S02]  /*9740*/  @!P1 SYNCS.PHASECHK.TRANS64 P1, [R5+URZ+0xd0], R4 ;  /* 0x0000d004050095a7 */ /* 0x000ea4000802007f */
[----:B--2---:R-:W-:Y:S05]  /*9750*/  @!P1 BRA `(.L_x_127) ;  /* 0xfffffffc00ec9947 */ /* 0x004fea000383ffff */
[----:B------:R-:W-:Y:S05]  /*9760*/  BRA `(.L_x_184) ;  /* 0xffffffdc00a07947 */ /* 0x000fea000383ffff */
.L_x_133:
[----:B-1234-:R-:W-:-:S04]  /*9770*/  IMAD.U32 R5, RZ, RZ, UR5 ;  /* 0x00000005ff057e24 */ /* 0x01efc8000f8e00ff */
[----:B------:R1:W2:Y:S03]  /*9780*/  SYNCS.PHASECHK.TRANS64.TRYWAIT P1, [R5+URZ+0xd8], R4 ;  /* 0x0000d804050075a7 */ /* 0x0002a6000802017f */
[----:B--2---:R-:W-:Y:S05]  /*9790*/  @!P1 NANOSLEEP.SYNCS 0x989680 ;  /* 0x009896800000995d */ /* 0x004fea0003900000 */
[----:B------:R-:W2:Y:S02]  /*97a0*/  @!P1 SYNCS.PHASECHK.TRANS64 P1, [R5+URZ+0xd8], R4 ;  /* 0x0000d804050095a7 */ /* 0x000ea4000802007f */
[----:B--2---:R-:W-:Y:S05]  /*97b0*/  @!P1 BRA `(.L_x_133) ;  /* 0xfffffffc00ec9947 */ /* 0x004fea000383ffff */
[----:B------:R-:W-:Y:S05]  /*97c0*/  BRA `(.L_x_185) ;  /* 0xffffffdc00e87947 */ /* 0x000fea000383ffff */
.L_x_145:
[----:B------:R1:W1:Y:S02]  /*97d0*/  SYNCS.PHASECHK.TRANS64.TRYWAIT P0, [R3+URZ+0xc0], R0 ;  /* 0x0000c000030075a7 */ /* 0x000264000800017f */
[----:B-1----:R-:W-:Y:S05]  /*97e0*/  @!P0 NANOSLEEP.SYNCS 0x989680 ;  /* 0x009896800000895d */ /* 0x002fea0003900000 */
[----:B------:R-:W1:Y:S02]  /*97f0*/  @!P0 SYNCS.PHASECHK.TRANS64 P0, [R3+URZ+0xc0], R0 ;  /* 0x0000c000030085a7 */ /* 0x000e64000800007f */
[----:B-1----:R-:W-:Y:S05]  /*9800*/  @!P0 BRA `(.L_x_145) ;  /* 0xfffffffc00f08947 */ /* 0x002fea000383ffff */
[----:B------:R-:W-:Y:S05]  /*9810*/  BRA `(.L_x_186) ;  /* 0xffffffe400e87947 */ /* 0x000fea000383ffff */
.L_x_147:
[----:B------:R1:W1:Y:S02]  /*9820*/  SYNCS.PHASECHK.TRANS64.TRYWAIT P0, [R3+URZ+0xc8], R0 ;  /* 0x0000c800030075a7 */ /* 0x000264000800017f */
[----:B-1----:R-:W-:Y:S05]  /*9830*/  @!P0 NANOSLEEP.SYNCS 0x989680 ;  /* 0x009896800000895d */ /* 0x002fea0003900000 */
[----:B------:R-:W1:Y:S02]  /*9840*/  @!P0 SYNCS.PHASECHK.TRANS64 P0, [R3+URZ+0xc8], R0 ;  /* 0x0000c800030085a7 */ /* 0x000e64000800007f */
[----:B-1----:R-:W-:Y:S05]  /*9850*/  @!P0 BRA `(.L_x_147) ;  /* 0xfffffffc00f08947 */ /* 0x002fea000383ffff */
[----:B------:R-:W-:Y:S05]  /*9860*/  BRA `(.L_x_187) ;  /* 0xffffffe400e47947 */ /* 0x000fea000383ffff */
.L_x_149:
[----:B------:R1:W1:Y:S02]  /*9870*/  SYNCS.PHASECHK.TRANS64.TRYWAIT P0, [R3+URZ+0xd0], R0 ;  /* 0x0000d000030075a7 */ /* 0x000264000800017f */
[----:B-1----:R-:W-:Y:S05]  /*9880*/  @!P0 NANOSLEEP.SYNCS 0x989680 ;  /* 0x009896800000895d */ /* 0x002fea0003900000 */
[----:B------:R-:W1:Y:S02]  /*9890*/  @!P0 SYNCS.PHASECHK.TRANS64 P0, [R3+URZ+0xd0], R0 ;  /* 0x0000d000030085a7 */ /* 0x000e64000800007f */
[----:B-1----:R-:W-:Y:S05]  /*98a0*/  @!P0 BRA `(.L_x_149) ;  /* 0xfffffffc00f08947 */ /* 0x002fea000383ffff */
[----:B------:R-:W-:Y:S05]  /*98b0*/  BRA `(.L_x_188) ;  /* 0xffffffe400e07947 */ /* 0x000fea000383ffff */
.L_x_153:
[----:B------:R-:W-:Y:S01]  /*98c0*/  BSSY B1, `(.L_x_189) ;  /* 0x0000006000017945 */ /* 0x000fe20003800000 */
[----:B------:R-:W-:-:S07]  /*98d0*/  IMAD.MOV.U32 R15, RZ, RZ, -0x1 ;  /* 0xffffffffff0f7424 */ /* 0x000fce00078e00ff */
[----:B------:R-:W-:Y:S05]  /*98e0*/  WARPSYNC.COLLECTIVE R15, `(.L_x_190) ;  /* 0x000000000f0c7348 */ /* 0x000fea0003c00000 */
[----:B------:R-:W-:Y:S02]  /*98f0*/  ELECT P6, UR62, PT ;  /* 0x00000000003e782f */ /* 0x000fe400038c0000 */
[----:B------:R-:W-:Y:S01]  /*9900*/  MOV R14, UR62 ;  /* 0x0000003e000e7c02 */ /* 0x000fe20008000f00 */
[----:B------:R-:W-:Y:S10]  /*9910*/  ENDCOLLECTIVE ;  /* 0x000000000000791b */ /* 0x000ff40003800000 */
.L_x_190:
[----:B------:R-:W-:Y:S05]  /*9920*/  BSYNC B1 ;  /* 0x0000000000017941 */ /* 0x000fea0003800000 */
.L_x_189:
[----:B------:R-:W-:Y:S05]  /*9930*/  BRA `(.L_x_191) ;  /* 0xffffffe800607947 */ /* 0x000fea000383ffff */
.L_x_156:
[----:B-1----:R1:W2:Y:S02]  /*9940*/  SYNCS.PHASECHK.TRANS64.TRYWAIT P0, [R14+URZ+0x50], R11 ;  /* 0x0000500b0e0075a7 */ /* 0x0022a4000800017f */
[----:B--2---:R-:W-:Y:S05]  /*9950*/  @!P0 NANOSLEEP.SYNCS 0x989680 ;  /* 0x009896800000895d */ /* 0x004fea0003900000 */
[----:B------:R-:W2:Y:S02]  /*9960*/  @!P0 SYNCS.PHASECHK.TRANS64 P0, [R14+URZ+0x50], R11 ;  /* 0x0000500b0e0085a7 */ /* 0x000ea4000800007f */
[----:B--2---:R-:W-:Y:S05]  /*9970*/  @!P0 BRA `(.L_x_156) ;  /* 0xfffffffc00f08947 */ /* 0x004fea000383ffff */
[----:B------:R-:W-:Y:S05]  /*9980*/  BRA `(.L_x_192) ;  /* 0xffffffe800987947 */ /* 0x000fea000383ffff */
.L_x_164:
[----:B------:R-:W-:Y:S01]  /*9990*/  BSSY B0, `(.L_x_193) ;  /* 0x0000006000007945 */ /* 0x000fe20003800000 */
[----:B------:R-:W-:-:S07]  /*99a0*/  IMAD.MOV.U32 R15, RZ, RZ, -0x1 ;  /* 0xffffffffff0f7424 */ /* 0x000fce00078e00ff */
[----:B------:R-:W-:Y:S05]  /*99b0*/  WARPSYNC.COLLECTIVE R15, `(.L_x_194) ;  /* 0x000000000f0c7348 */ /* 0x000fea0003c00000 */
[----:B------:R-:W-:Y:S02]  /*99c0*/  ELECT P6, UR62, PT ;  /* 0x00000000003e782f */ /* 0x000fe400038c0000 */
[----:B------:R-:W-:Y:S01]  /*99d0*/  MOV R14, UR62 ;  /* 0x0000003e000e7c02 */ /* 0x000fe20008000f00 */
[----:B------:R-:W-:Y:S10]  /*99e0*/  ENDCOLLECTIVE ;  /* 0x000000000000791b */ /* 0x000ff40003800000 */
.L_x_194:
[----:B------:R-:W-:Y:S05]  /*99f0*/  BSYNC B0 ;  /* 0x0000000000007941 */ /* 0x000fea0003800000 */
.L_x_193:
[----:B------:R-:W-:Y:S05]  /*9a00*/  BRA `(.L_x_195) ;  /* 0xfffffff000ec7947 */ /* 0x000fea000383ffff */
.L_x_168:
[----:B-1----:R1:W2:Y:S02]  /*9a10*/  SYNCS.PHASECHK.TRANS64.TRYWAIT P0, [R7+URZ], R2 ;  /* 0x00000002070075a7 */ /* 0x0022a4000800017f */
[----:B--2---:R-:W-:Y:S05]  /*9a20*/  @!P0 NANOSLEEP.SYNCS 0x989680 ;  /* 0x009896800000895d */ /* 0x004fea0003900000 */
[----:B------:R-:W2:Y:S02]  /*9a30*/  @!P0 SYNCS.PHASECHK.TRANS64 P0, [R7+URZ], R2 ;  /* 0x00000002070085a7 */ /* 0x000ea4000800007f */
[----:B--2---:R-:W-:Y:S05]  /*9a40*/  @!P0 BRA `(.L_x_168) ;  /* 0xfffffffc00f08947 */ /* 0x004fea000383ffff */
[----:B------:R-:W-:Y:S05]  /*9a50*/  BRA `(.L_x_196) ;  /* 0xfffffff4002c7947 */ /* 0x000fea000383ffff */
.L_x_169:
[----:B-1----:R1:W2:Y:S02]  /*9a60*/  SYNCS.PHASECHK.TRANS64.TRYWAIT P0, [R9+URZ], R4 ;  /* 0x00000004090075a7 */ /* 0x0022a4000800017f */
[----:B--2---:R-:W-:Y:S05]  /*9a70*/  @!P0 NANOSLEEP.SYNCS 0x989680 ;  /* 0x009896800000895d */ /* 0x004fea0003900000 */
[----:B------:R-:W2:Y:S02]  /*9a80*/  @!P0 SYNCS.PHASECHK.TRANS64 P0, [R9+URZ], R4 ;  /* 0x00000004090085a7 */ /* 0x000ea4000800007f */
[----:B--2---:R-:W-:Y:S05]  /*9a90*/  @!P0 BRA `(.L_x_169) ;  /* 0xfffffffc00f08947 */ /* 0x004fea000383ffff */
[----:B------:R-:W-:Y:S05]  /*9aa0*/  BRA `(.L_x_197) ;  /* 0xfffffff4003c7947 */ /* 0x000fea000383ffff */
.L_x_170:
[----:B-1----:R1:W2:Y:S02]  /*9ab0*/  SYNCS.PHASECHK.TRANS64.TRYWAIT P0, [R6+URZ], R5 ;  /* 0x00000005060075a7 */ /* 0x0022a4000800017f */
[----:B--2---:R-:W-:Y:S05]  /*9ac0*/  @!P0 NANOSLEEP.SYNCS 0x989680 ;  /* 0x009896800000895d */ /* 0x004fea0003900000 */
[----:B------:R-:W2:Y:S02]  /*9ad0*/  @!P0 SYNCS.PHASECHK.TRANS64 P0, [R6+URZ], R5 ;  /* 0x00000005060085a7 */ /* 0x000ea4000800007f */
[----:B--2---:R-:W-:Y:S05]  /*9ae0*/  @!P0 BRA `(.L_x_170) ;  /* 0xfffffffc00f08947 */ /* 0x004fea000383ffff */
[----:B------:R-:W-:Y:S05]  /*9af0*/  BRA `(.L_x_198) ;  /* 0xfffffff4004c7947 */ /* 0x000fea000383ffff */
.L_x_171:
[----:B-1----:R1:W2:Y:S02]  /*9b00*/  SYNCS.PHASECHK.TRANS64.TRYWAIT P0, [R9+URZ], R4 ;  /* 0x00000004090075a7 */ /* 0x0022a4000800017f */
[----:B--2---:R-:W-:Y:S05]  /*9b10*/  @!P0 NANOSLEEP.SYNCS 0x989680 ;  /* 0x009896800000895d */ /* 0x004fea0003900000 */
[----:B------:R-:W2:Y:S02]  /*9b20*/  @!P0 SYNCS.PHASECHK.TRANS64 P0, [R9+URZ], R4 ;  /* 0x00000004090085a7 */ /* 0x000ea4000800007f */
[----:B--2---:R-:W-:Y:S05]  /*9b30*/  @!P0 BRA `(.L_x_171) ;  /* 0xfffffffc00f08947 */ /* 0x004fea000383ffff */
[----:B------:R-:W-:Y:S05]  /*9b40*/  BRA `(.L_x_199) ;  /* 0xfffffff4005c7947 */ /* 0x000fea000383ffff */
.L_x_172:
[----:B-1----:R1:W2:Y:S02]  /*9b50*/  SYNCS.PHASECHK.TRANS64.TRYWAIT P0, [R6+URZ], R5 ;  /* 0x00000005060075a7 */ /* 0x0022a4000800017f */
[----:B--2---:R-:W-:Y:S05]  /*9b60*/  @!P0 NANOSLEEP.SYNCS 0x989680 ;  /* 0x009896800000895d */ /* 0x004fea0003900000 */
[----:B------:R-:W2:Y:S02]  /*9b70*/  @!P0 SYNCS.PHASECHK.TRANS64 P0, [R6+URZ], R5 ;  /* 0x00000005060085a7 */ /* 0x000ea4000800007f */
[----:B--2---:R-:W-:Y:S05]  /*9b80*/  @!P0 BRA `(.L_x_172) ;  /* 0xfffffffc00f08947 */ /* 0x004fea000383ffff */
[----:B------:R-:W-:Y:S05]  /*9b90*/  BRA `(.L_x_200) ;  /* 0xfffffff4006c7947 */ /* 0x000fea000383ffff */
.L_x_173:
[----:B-1----:R1:W2:Y:S02]  /*9ba0*/  SYNCS.PHASECHK.TRANS64.TRYWAIT P0, [R9+URZ], R4 ;  /* 0x00000004090075a7 */ /* 0x0022a4000800017f */
[----:B--2---:R-:W-:Y:S05]  /*9bb0*/  @!P0 NANOSLEEP.SYNCS 0x989680 ;  /* 0x009896800000895d */ /* 0x004fea0003900000 */
[----:B------:R-:W2:Y:S02]  /*9bc0*/  @!P0 SYNCS.PHASECHK.TRANS64 P0, [R9+URZ], R4 ;  /* 0x00000004090085a7 */ /* 0x000ea4000800007f */
[----:B--2---:R-:W-:Y:S05]  /*9bd0*/  @!P0 BRA `(.L_x_173) ;  /* 0xfffffffc00f08947 */ /* 0x004fea000383ffff */
[----:B------:R-:W-:Y:S05]  /*9be0*/  BRA `(.L_x_201) ;  /* 0xfffffff4007c7947 */ /* 0x000fea000383ffff */
.L_x_174:
[----:B-1----:R1:W2:Y:S02]  /*9bf0*/  SYNCS.PHASECHK.TRANS64.TRYWAIT P0, [R6+URZ], R5 ;  /* 0x00000005060075a7 */ /* 0x0022a4000800017f */
[----:B--2---:R-:W-:Y:S05]  /*9c00*/  @!P0 NANOSLEEP.SYNCS 0x989680 ;  /* 0x009896800000895d */ /* 0x004fea0003900000 */
[----:B------:R-:W2:Y:S02]  /*9c10*/  @!P0 SYNCS.PHASECHK.TRANS64 P0, [R6+URZ], R5 ;  /* 0x00000005060085a7 */ /* 0x000ea4000800007f */
[----:B--2---:R-:W-:Y:S05]  /*9c20*/  @!P0 BRA `(.L_x_174) ;  /* 0xfffffffc00f08947 */ /* 0x004fea000383ffff */
[----:B------:R-:W-:Y:S05]  /*9c30*/  BRA `(.L_x_202) ;  /* 0xfffffff4008c7947 */ /* 0x000fea000383ffff */
.L_x_175:
[----:B-1----:R1:W2:Y:S02]  /*9c40*/  SYNCS.PHASECHK.TRANS64.TRYWAIT P0, [R9+URZ], R4 ;  /* 0x00000004090075a7 */ /* 0x0022a4000800017f */
[----:B--2---:R-:W-:Y:S05]  /*9c50*/  @!P0 NANOSLEEP.SYNCS 0x989680 ;  /* 0x009896800000895d */ /* 0x004fea0003900000 */
[----:B------:R-:W2:Y:S02]  /*9c60*/  @!P0 SYNCS.PHASECHK.TRANS64 P0, [R9+URZ], R4 ;  /* 0x00000004090085a7 */ /* 0x000ea4000800007f */
[----:B--2---:R-:W-:Y:S05]  /*9c70*/  @!P0 BRA `(.L_x_175) ;  /* 0xfffffffc00f08947 */ /* 0x004fea000383ffff */
[----:B------:R-:W-:Y:S05]  /*9c80*/  BRA `(.L_x_203) ;  /* 0xfffffff4009c7947 */ /* 0x000fea000383ffff */
.L_x_176:
[----:B--2---:R2:W3:Y:S02]  /*9c90*/  SYNCS.PHASECHK.TRANS64.TRYWAIT P0, [R6+URZ], R5 ;  /* 0x00000005060075a7 */ /* 0x0044e4000800017f */
[----:B---3--:R-:W-:Y:S05]  /*9ca0*/  @!P0 NANOSLEEP.SYNCS 0x989680 ;  /* 0x009896800000895d */ /* 0x008fea0003900000 */
[----:B------:R-:W3:Y:S02]  /*9cb0*/  @!P0 SYNCS.PHASECHK.TRANS64 P0, [R6+URZ], R5 ;  /* 0x00000005060085a7 */ /* 0x000ee4000800007f */
[----:B---3--:R-:W-:Y:S05]  /*9cc0*/  @!P0 BRA `(.L_x_176) ;  /* 0xfffffffc00f08947 */ /* 0x008fea000383ffff */
[----:B------:R-:W-:Y:S05]  /*9cd0*/  BRA `(.L_x_204) ;  /* 0xfffffff400a47947 */ /* 0x000fea000383ffff */
.L_x_205:
[----:B------:R-:W-:-:S00]  /*9ce0*/  BRA `(.L_x_205) ;  /* 0xfffffffc00fc7947 */ /* 0x000fc0000383ffff */
[----:B------:R-:W-:-:S00]  /*9cf0*/  NOP ;  /* 0x0000000000007918 */ /* 0x000fc00000000000 */
        /* <DEDUP_REMOVED lines=8> */
.L_x_206:


//--------------------- .nv.global.init           --------------------------
	.section	.nv.global.init,"aw",@progbits
.nv.global.init:
	.type		$str$24,@object
	.size		$str$24,($str$25 - $str$24)
$str$24:
        /*0000*/ 	.byte	0x28, 0x61, 0x64, 0x64, 0x72, 0x65, 0x73, 0x73, 0x20, 0x26, 0x20, 0x6d, 0x61, 0x73, 0x6b, 0x29
        /*0010*/ 	.byte	0x20, 0x3d, 0x3d, 0x20, 0x30, 0x00
	.type		$str$25,@object
	.size		$str$25,(__unnamed_1 - $str$25)
$str$25:
        /*0016*/ 	.byte	0x2f, 0x74, 0x6d, 0x70, 0x2f, 0x63, 0x75, 0x74, 0x6c, 0x61, 0x73, 0x73, 0x5f, 0x73, 0x77, 0x65
        /*0026*/ 	.byte	0x65, 0x70, 0x5f, 0x73, 0x72, 0x63, 0x2f, 0x69, 0x6e, 0x63, 0x6c, 0x75, 0x64, 0x65, 0x2f, 0x63
        /*0036*/ 	.byte	0x75, 0x74, 0x65, 0x2f, 0x70, 0x6f, 0x69, 0x6e, 0x74, 0x65, 0x72, 0x5f, 0x66, 0x6c, 0x61, 0x67
        /*0046*/ 	.byte	0x67, 0x65, 0x64, 0x2e, 0x68, 0x70, 0x70, 0x00
	.type		__unnamed_1,@object
	.size		__unnamed_1,(__unnamed_2 - __unnamed_1)
__unnamed_1:
        /*004e*/ 	.byte	0x61, 0x75, 0x74, 0x6f, 0x20, 0x63, 0x75, 0x74, 0x65, 0x3a, 0x3a, 0x61, 0x73, 0x5f, 0x70, 0x6f
        /* <DEDUP_REMOVED lines=27> */
        /*020e*/ 	.byte	0x3a, 0x43, 0x3c, 0x34, 0x30, 0x39, 0x36, 0x3e, 0x3e, 0x3e, 0x3e, 0x3e, 0x5d, 0x00
	.type		__unnamed_2,@object
	.size		__unnamed_2,(.L_1 - __unnamed_2)
__unnamed_2:
        /* <DEDUP_REMOVED lines=29> */
.L_1:


//--------------------- .nv.shared._ZN7cutlass13device_kernelINS_4gemm6kernel13GemmUniversalIN4cute5tupleIJiiiiEEENS1_10collective13CollectiveMmaINS1_37MainloopSm90TmaGmmaWarpSpecializedFP8ILi10ENS5_IJNS4_1CILi2EEENSA_ILi1EEESC_EEENS1_35KernelTmaWarpSpecializedCooperativeEEENS5_IJNSA_ILi256EEENSA_ILi64EEESH_EEENS_12float_e4m3_tENS5_IJlSC_lEEESJ_SK_NS4_8TiledMMAINS4_8MMA_AtomIJNS4_4SM904GMMA30MMA_64x64x32_F32E4M3E4M3_SS_TNILNSO_7ScaleInE1ELSQ_1EEEEEENS4_6LayoutISD_NS5_IJSC_NSA_ILi0EEESU_EEEEENS5_IJNS4_10UnderscoreESX_SX_EEEEENS4_13SM90_TMA_LOADENS4_14ComposedLayoutINS4_7SwizzleILi2ELi4ELi3EEENS4_18smem_ptr_flag_bitsILi8EEENST_INS5_IJNSA_ILi8EEESH_EEENS5_IJSH_SC_EEEEEEEvNS4_8identityENS4_23SM90_TMA_LOAD_MULTICASTES1A_vS1B_EENS_8epilogue10collective18CollectiveEpilogueINS1E_22Sm90TmaWarpSpecializedILi4ELi2ELi16ELb0ELb0EEEJSI_NS5_IJNSA_ILi128EEENSA_ILi32EEEEEESJ_SK_SJ_SK_NS1E_6fusion15FusionCallbacksIS1I_NS1M_13LinCombEltActINS1E_6thread4ReLuESJ_fSJ_fLNS_15FloatRoundStyleE2EEESI_S1L_JEEES10_NS11_INS12_ILi1ELi4ELi3EEES15_NST_INS5_IJS16_S1K_EEENS5_IJS1K_SC_EEEEEEENS4_39AutoVectorizingCopyWithAssumedAlignmentILi128EEENS4_14SM90_TMA_STOREES1Y_S20_NS4_9Copy_AtomIJNS4_17SM90_U32x4_STSM_NENS_6half_tEEEEvEEEvvEEEEvNT_6ParamsE --------------------------
	.section	.nv.shared._ZN7cutlass13device_kernelINS_4gemm6kernel13GemmUniversalIN4cute5tupleIJiiiiEEENS1_10collective13CollectiveMmaINS1_37MainloopSm90TmaGmmaWarpSpecializedFP8ILi10ENS5_IJNS4_1CILi2EEENSA_ILi1EEESC_EEENS1_35KernelTmaWarpSpecializedCooperativeEEENS5_IJNSA_ILi256EEENSA_ILi64EEESH_EEENS_12float_e4m3_tENS5_IJlSC_lEEESJ_SK_NS4_8TiledMMAINS4_8MMA_AtomIJNS4_4SM904GMMA30MMA_64x64x32_F32E4M3E4M3_SS_TNILNSO_7ScaleInE1ELSQ_1EEEEEENS4_6LayoutISD_NS5_IJSC_NSA_ILi0EEESU_EEEEENS5_IJNS4_10UnderscoreESX_SX_EEEEENS4_13SM90_TMA_LOADENS4_14ComposedLayoutINS4_7SwizzleILi2ELi4ELi3EEENS4_18smem_ptr_flag_bitsILi8EEENST_INS5_IJNSA_ILi8EEESH_EEENS5_IJSH_SC_EEEEEEEvNS4_8identityENS4_23SM90_TMA_LOAD_MULTICASTES1A_vS1B_EENS_8epilogue10collective18CollectiveEpilogueINS1E_22Sm90TmaWarpSpecializedILi4ELi2ELi16ELb0ELb0EEEJSI_NS5_IJNSA_ILi128EEENSA_ILi32EEEEEESJ_SK_SJ_SK_NS1E_6fusion15FusionCallbacksIS1I_NS1M_13LinCombEltActINS1E_6thread4ReLuESJ_fSJ_fLNS_15FloatRoundStyleE2EEESI_S1L_JEEES10_NS11_INS12_ILi1ELi4ELi3EEES15_NST_INS5_IJS16_S1K_EEENS5_IJS1K_SC_EEEEEEENS4_39AutoVectorizingCopyWithAssumedAlignmentILi128EEENS4_14SM90_TMA_STOREES1Y_S20_NS4_9Copy_AtomIJNS4_17SM90_U32x4_STSM_NENS_6half_tEEEEvEEEvvEEEEvNT_6ParamsE,"aw",@nobits
	.sectionflags	@""
	.align	16
	.zero		1024


//--------------------- .nv.shared.reserved.0     --------------------------
	.section	.nv.shared.reserved.0,"aw",@nobits
	.weak		__nv_reservedSMEM_offset_0_alias
	.size		__nv_reservedSMEM_offset_0_alias, 0, 0
	.other		__nv_reservedSMEM_offset_0_alias,@"STO_CUDA_RESERVED_SHARED STV_DEFAULT"
__nv_reservedSMEM_offset_0_alias:
	.zero		0


//--------------------- .nv.global                --------------------------
	.section	.nv.global,"aw",@nobits
.nv.global:
	.type		_ZN39_INTERNAL_b098fa91_4_k_cu_a59e6d3e_31294cute1_E,@object
	.size		_ZN39_INTERNAL_b098fa91_4_k_cu_a59e6d3e_31294cute1_E,(_ZN39_INTERNAL_b098fa91_4_k_cu_a59e6d3e_31294cuda3std3__45__cpo6cbeginE - _ZN39_INTERNAL_b098fa91_4_k_cu_a59e6d3e_31294cute1_E)
_ZN39_INTERNAL_b098fa91_4_k_cu_a59e6d3e_31294cute1_E:
	.zero		1
	.type		_ZN39_INTERNAL_b098fa91_4_k_cu_a59e6d3e_31294cuda3std3__45__cpo6cbeginE,@object
	.size		_ZN39_INTERNAL_b098fa91_4_k_cu_a59e6d3e_31294cuda3std3__45__cpo6cbeginE,(_ZN39_INTERNAL_b098fa91_4_k_cu_a59e6d3e_31294cuda3std3__48in_placeE - _ZN39_INTERNAL_b098fa91_4_k_cu_a59e6d3e_31294cuda3std3__45__cpo6cbeginE)
_ZN39_INTERNAL_b098fa91_4_k_cu_a59e6d3e_31294cuda3std3__45__cpo6cbeginE:
	.zero		1
	.type		_ZN39_INTERNAL_b098fa91_4_k_cu_a59e6d3e_31294cuda3std3__48in_placeE,@object
	.size		_ZN39_INTERNAL_b098fa91_4_k_cu_a59e6d3e_31294cuda3std3__48in_placeE,(_ZN39_INTERNAL_b098fa91_4_k_cu_a59e6d3e_31294cuda3std6ranges3__45__cpo9iter_moveE - _ZN39_INTERNAL_b098fa91_4_k_cu_a59e6d3e_31294cuda3std3__48in_placeE)
_ZN39_INTERNAL_b098fa91_4_k_cu_a59e6d3e_31294cuda3std3__48in_placeE:
	.zero		1
	.type		_ZN39_INTERNAL_b098fa91_4_k_cu_a59e6d3e_31294cuda3std6ranges3__45__cpo9iter_moveE,@object
	.size		_ZN39_INTERNAL_b098fa91_4_k_cu_a59e6d3e_31294cuda3std6ranges3__45__cpo9iter_moveE,(_ZN39_INTERNAL_b098fa91_4_k_cu_a59e6d3e_31294cuda3std3__45__cpo5beginE - _ZN39_INTERNAL_b098fa91_4_k_cu_a59e6d3e_31294cuda3std6ranges3__45__cpo9iter_moveE)
_ZN39_INTERNAL_b098fa91_4_k_cu_a59e6d3e_31294cuda3std6ranges3__45__cpo9iter_moveE:
	.zero		1
	.type		_ZN39_INTERNAL_b098fa91_4_k_cu_a59e6d3e_31294cuda3std3__45__cpo5beginE,@object
	.size		_ZN39_INTERNAL_b098fa91_4_k_cu_a59e6d3e_31294cuda3std3__45__cpo5beginE,(_ZN39_INTERNAL_b098fa91_4_k_cu_a59e6d3e_31294cuda3std3__441_GLOBAL__N__b098fa91_4_k_cu_a59e6d3e_31296ignoreE - _ZN39_INTERNAL_b098fa91_4_k_cu_a59e6d3e_31294cuda3std3__45__cpo5beginE)
_ZN39_INTERNAL_b098fa91_4_k_cu_a59e6d3e_31294cuda3std3__45__cpo5beginE:
	.zero		1
	.type		_ZN39_INTERNAL_b098fa91_4_k_cu_a59e6d3e_31294cuda3std3__441_GLOBAL__N__b098fa91_4_k_cu_a59e6d3e_31296ignoreE,@object
	.size		_ZN39_INTERNAL_b098fa91_4_k_cu_a59e6d3e_31294cuda3std3__441_GLOBAL__N__b098fa91_4_k_cu_a59e6d3e_31296ignoreE,(_ZN39_INTERNAL_b098fa91_4_k_cu_a59e6d3e_31294cute7productE - _ZN39_INTERNAL_b098fa91_4_k_cu_a59e6d3e_31294cuda3std3__441_GLOBAL__N__b098fa91_4_k_cu_a59e6d3e_31296ignoreE)
_ZN39_INTERNAL_b098fa91_4_k_cu_a59e6d3e_31294cuda3std3__441_GLOBAL__N__b098fa91_4_k_cu_a59e6d3e_31296ignoreE:
	.zero		1
	.type		_ZN39_INTERNAL_b098fa91_4_k_cu_a59e6d3e_31294cute7productE,@object
	.size		_ZN39_INTERNAL_b098fa91_4_k_cu_a59e6d3e_31294cute7productE,(_ZN39_INTERNAL_b098fa91_4_k_cu_a59e6d3e_31294cuda3std3__45__cpo3endE - _ZN39_INTERNAL_b098fa91_4_k_cu_a59e6d3e_31294cute7productE)
_ZN39_INTERNAL_b098fa91_4_k_cu_a59e6d3e_31294cute7productE:
	.zero		1
	.type		_ZN39_INTERNAL_b098fa91_4_k_cu_a59e6d3e_31294cuda3std3__45__cpo3endE,@object
	.size		_ZN39_INTERNAL_b098fa91_4_k_cu_a59e6d3e_31294cuda3std3__45__cpo3endE,(_ZN39_INTERNAL_b098fa91_4_k_cu_a59e6d3e_31294cuda3std3__419piecewise_constructE - _ZN39_INTERNAL_b098fa91_4_k_cu_a59e6d3e_31294cuda3std3__45__cpo3endE)
_ZN39_INTERNAL_b098fa91_4_k_cu_a59e6d3e_31294cuda3std3__45__cpo3endE:
	.zero		1
	.type		_ZN39_INTERNAL_b098fa91_4_k_cu_a59e6d3e_31294cuda3std3__419piecewise_constructE,@object
	.size		_ZN39_INTERNAL_b098fa91_4_k_cu_a59e6d3e_31294cuda3std3__419piecewise_constructE,(_ZN39_INTERNAL_b098fa91_4_k_cu_a59e6d3e_31294cuda3std3__45__cpo4cendE - _ZN39_INTERNAL_b098fa91_4_k_cu_a59e6d3e_31294cuda3std3__419piecewise_constructE)
_ZN39_INTERNAL_b098fa91_4_k_cu_a59e6d3e_31294cuda3std3__419piecewise_constructE:
	.zero		1
	.type		_ZN39_INTERNAL_b098fa91_4_k_cu_a59e6d3e_31294cuda3std3__45__cpo4cendE,@object
	.size		_ZN39_INTERNAL_b098fa91_4_k_cu_a59e6d3e_31294cuda3std3__45__cpo4cendE,(_ZN39_INTERNAL_b098fa91_4_k_cu_a59e6d3e_31294cuda3std6ranges3__45__cpo4swapE - _ZN39_INTERNAL_b098fa91_4_k_cu_a59e6d3e_31294cuda3std3__45__cpo4cendE)
_ZN39_INTERNAL_b098fa91_4_k_cu_a59e6d3e_31294cuda3std3__45__cpo4cendE:
	.zero		1
	.type		_ZN39_INTERNAL_b098fa91_4_k_cu_a59e6d3e_31294cuda3std6ranges3__45__cpo4swapE,@object
	.size		_ZN39_INTERNAL_b098fa91_4_k_cu_a59e6d3e_31294cuda3std6ranges3__45__cpo4swapE,(.L_9 - _ZN39_INTERNAL_b098fa91_4_k_cu_a59e6d3e_31294cuda3std6ranges3__45__cpo4swapE)
_ZN39_INTERNAL_b098fa91_4_k_cu_a59e6d3e_31294cuda3std6ranges3__45__cpo4swapE:
	.zero		1
.L_9:


//--------------------- .nv.constant0._ZN7cutlass13device_kernelINS_4gemm6kernel13GemmUniversalIN4cute5tupleIJiiiiEEENS1_10collective13CollectiveMmaINS1_37MainloopSm90TmaGmmaWarpSpecializedFP8ILi10ENS5_IJNS4_1CILi2EEENSA_ILi1EEESC_EEENS1_35KernelTmaWarpSpecializedCooperativeEEENS5_IJNSA_ILi256EEENSA_ILi64EEESH_EEENS_12float_e4m3_tENS5_IJlSC_lEEESJ_SK_NS4_8TiledMMAINS4_8MMA_AtomIJNS4_4SM904GMMA30MMA_64x64x32_F32E4M3E4M3_SS_TNILNSO_7ScaleInE1ELSQ_1EEEEEENS4_6LayoutISD_NS5_IJSC_NSA_ILi0EEESU_EEEEENS5_IJNS4_10UnderscoreESX_SX_EEEEENS4_13SM90_TMA_LOADENS4_14ComposedLayoutINS4_7SwizzleILi2ELi4ELi3EEENS4_18smem_ptr_flag_bitsILi8EEENST_INS5_IJNSA_ILi8EEESH_EEENS5_IJSH_SC_EEEEEEEvNS4_8identityENS4_23SM90_TMA_LOAD_MULTICASTES1A_vS1B_EENS_8epilogue10collective18CollectiveEpilogueINS1E_22Sm90TmaWarpSpecializedILi4ELi2ELi16ELb0ELb0EEEJSI_NS5_IJNSA_ILi128EEENSA_ILi32EEEEEESJ_SK_SJ_SK_NS1E_6fusion15FusionCallbacksIS1I_NS1M_13LinCombEltActINS1E_6thread4ReLuESJ_fSJ_fLNS_15FloatRoundStyleE2EEESI_S1L_JEEES10_NS11_INS12_ILi1ELi4ELi3EEES15_NST_INS5_IJS16_S1K_EEENS5_IJS1K_SC_EEEEEEENS4_39AutoVectorizingCopyWithAssumedAlignmentILi128EEENS4_14SM90_TMA_STOREES1Y_S20_NS4_9Copy_AtomIJNS4_17SM90_U32x4_STSM_NENS_6half_tEEEEvEEEvvEEEEvNT_6ParamsE --------------------------
	.section	.nv.constant0._ZN7cutlass13device_kernelINS_4gemm6kernel13GemmUniversalIN4cute5tupleIJiiiiEEENS1_10collective13CollectiveMmaINS1_37MainloopSm90TmaGmmaWarpSpecializedFP8ILi10ENS5_IJNS4_1CILi2EEENSA_ILi1EEESC_EEENS1_35KernelTmaWarpSpecializedCooperativeEEENS5_IJNSA_ILi256EEENSA_ILi64EEESH_EEENS_12float_e4m3_tENS5_IJlSC_lEEESJ_SK_NS4_8TiledMMAINS4_8MMA_AtomIJNS4_4SM904GMMA30MMA_64x64x32_F32E4M3E4M3_SS_TNILNSO_7ScaleInE1ELSQ_1EEEEEENS4_6LayoutISD_NS5_IJSC_NSA_ILi0EEESU_EEEEENS5_IJNS4_10UnderscoreESX_SX_EEEEENS4_13SM90_TMA_LOADENS4_14ComposedLayoutINS4_7SwizzleILi2ELi4ELi3EEENS4_18smem_ptr_flag_bitsILi8EEENST_INS5_IJNSA_ILi8EEESH_EEENS5_IJSH_SC_EEEEEEEvNS4_8identityENS4_23SM90_TMA_LOAD_MULTICASTES1A_vS1B_EENS_8epilogue10collective18CollectiveEpilogueINS1E_22Sm90TmaWarpSpecializedILi4ELi2ELi16ELb0ELb0EEEJSI_NS5_IJNSA_ILi128EEENSA_ILi32EEEEEESJ_SK_SJ_SK_NS1E_6fusion15FusionCallbacksIS1I_NS1M_13LinCombEltActINS1E_6thread4ReLuESJ_fSJ_fLNS_15FloatRoundStyleE2EEESI_S1L_JEEES10_NS11_INS12_ILi1ELi4ELi3EEES15_NST_INS5_IJS16_S1K_EEENS5_IJS1K_SC_EEEEEEENS4_39AutoVectorizingCopyWithAssumedAlignmentILi128EEENS4_14SM90_TMA_STOREES1Y_S20_NS4_9Copy_AtomIJNS4_17SM90_U32x4_STSM_NENS_6half_tEEEEvEEEvvEEEEvNT_6ParamsE,"a",@progbits
	.sectionflags	@""
	.align	4
.nv.constant0._ZN7cutlass13device_kernelINS_4gemm6kernel13GemmUniversalIN4cute5tupleIJiiiiEEENS1_10collective13CollectiveMmaINS1_37MainloopSm90TmaGmmaWarpSpecializedFP8ILi10ENS5_IJNS4_1CILi2EEENSA_ILi1EEESC_EEENS1_35KernelTmaWarpSpecializedCooperativeEEENS5_IJNSA_ILi256EEENSA_ILi64EEESH_EEENS_12float_e4m3_tENS5_IJlSC_lEEESJ_SK_NS4_8TiledMMAINS4_8MMA_AtomIJNS4_4SM904GMMA30MMA_64x64x32_F32E4M3E4M3_SS_TNILNSO_7ScaleInE1ELSQ_1EEEEEENS4_6LayoutISD_NS5_IJSC_NSA_ILi0EEESU_EEEEENS5_IJNS4_10UnderscoreESX_SX_EEEEENS4_13SM90_TMA_LOADENS4_14ComposedLayoutINS4_7SwizzleILi2ELi4ELi3EEENS4_18smem_ptr_flag_bitsILi8EEENST_INS5_IJNSA_ILi8EEESH_EEENS5_IJSH_SC_EEEEEEEvNS4_8identityENS4_23SM90_TMA_LOAD_MULTICASTES1A_vS1B_EENS_8epilogue10collective18CollectiveEpilogueINS1E_22Sm90TmaWarpSpecializedILi4ELi2ELi16ELb0ELb0EEEJSI_NS5_IJNSA_ILi128EEENSA_ILi32EEEEEESJ_SK_SJ_SK_NS1E_6fusion15FusionCallbacksIS1I_NS1M_13LinCombEltActINS1E_6thread4ReLuESJ_fSJ_fLNS_15FloatRoundStyleE2EEESI_S1L_JEEES10_NS11_INS12_ILi1ELi4ELi3EEES15_NST_INS5_IJS16_S1K_EEENS5_IJS1K_SC_EEEEEEENS4_39AutoVectorizingCopyWithAssumedAlignmentILi128EEENS4_14SM90_TMA_STOREES1Y_S20_NS4_9Copy_AtomIJNS4_17SM90_U32x4_STSM_NENS_6half_tEEEEvEEEvvEEEEvNT_6ParamsE:
	.zero		2432


//--------------------- SYMBOLS --------------------------

	.type		.nv.reservedSmem.offset0,@object
	.size		.nv.reservedSmem.offset0,0x4
	.type		__assertfail,@function
